// auto-generated by cutlass_sweep.gemm — config: {"arch": "sm_90", "cluster_m": 1, "cluster_n": 1, "dtype": "e4m3", "dtype_b": "e4m3", "layout": "nt", "stages": 6, "tile_k": 32, "tile_m": 256, "tile_n": 128}
#include "cutlass/cutlass.h"
#include "cutlass/gemm/collective/collective_builder.hpp"
#include "cutlass/gemm/device/gemm_universal_adapter.h"
#include "cutlass/gemm/kernel/gemm_universal.hpp"
#include "cutlass/epilogue/collective/collective_builder.hpp"

using ElemA = cutlass::float_e4m3_t;
using ElemB = cutlass::float_e4m3_t;
using ElemCD = cutlass::float_e4m3_t;
using Acc  = float;
using TileShape    = cute::Shape<cute::_256, cute::_128, cute::_32>;
using ClusterShape = cute::Shape<cute::_1, cute::_1, cute::_1>;

using CollectiveEpilogue = typename cutlass::epilogue::collective::CollectiveBuilder<
    cutlass::arch::Sm90, cutlass::arch::OpClassTensorOp,
    TileShape, ClusterShape,
    cutlass::epilogue::collective::EpilogueTileAuto,
    Acc, Acc,
    ElemCD, cutlass::layout::RowMajor, 128 / cutlass::sizeof_bits<ElemCD>::value,
    ElemCD, cutlass::layout::RowMajor, 128 / cutlass::sizeof_bits<ElemCD>::value,
    cutlass::epilogue::collective::EpilogueScheduleAuto
  >::CollectiveOp;

using CollectiveMainloop = typename cutlass::gemm::collective::CollectiveBuilder<
    cutlass::arch::Sm90, cutlass::arch::OpClassTensorOp,
    ElemA, cutlass::layout::RowMajor, 128 / cutlass::sizeof_bits<ElemA>::value,
    ElemB, cutlass::layout::ColumnMajor, 128 / cutlass::sizeof_bits<ElemB>::value,
    Acc,
    TileShape, ClusterShape,
    cutlass::gemm::collective::StageCount<6>,
    cutlass::gemm::collective::KernelScheduleAuto
  >::CollectiveOp;

using GemmKernel = cutlass::gemm::kernel::GemmUniversal<
    cute::Shape<int,int,int,int>,
    CollectiveMainloop,
    CollectiveEpilogue
>;
using Gemm = cutlass::gemm::device::GemmUniversalAdapter<GemmKernel>;

// Force the device kernel symbol into the cubin without needing a host main.
auto* _anchor = &cutlass::device_kernel<GemmKernel>;


// ===== COMPILED SASS (sm_90a) =====

	.target	sm_90a

	.elftype	@"ET_EXEC"


//--------------------- .note.nv.tkinfo           --------------------------
	.section	.note.nv.tkinfo,"",@"SHT_NOTE"
	.sectionflags	@"SHF_NOTE_NV_TKINFO"
	.tkinfo
        /*0018*/ 	.word	0x00000002
        /*0030*/ 	.string	""
        /*0030*/ 	.string	"ptxas"
        /*0030*/ 	.string	"Cuda compilation tools, release 13.0, V13.0.88"
        /*0030*/ 	.string	"Build cuda_13.0.r13.0/compiler.36424714_0"
        /*0030*/ 	.string	"-arch sm_90a -m 64 "



//--------------------- .note.nv.cuinfo           --------------------------
	.section	.note.nv.cuinfo,"",@"SHT_NOTE"
	.sectionflags	@"SHF_NOTE_NV_CUINFO"
        /*0018*/ 	.short	0x0002
        /*001a*/ 	.short	0x005a
        /*001c*/ 	.short	0x0082
	.zero		2


//--------------------- .nv.info                  --------------------------
	.section	.nv.info,"",@"SHT_CUDA_INFO"
	.align	4


	//----- nvinfo : EIATTR_REGCOUNT
	.align		4
        /*0000*/ 	.byte	0x04, 0x2f
        /*0002*/ 	.short	(.L_12 - .L_11)
	.align		4
.L_11:
        /*0004*/ 	.word	index@(_ZN7cutlass13device_kernelINS_4gemm6kernel13GemmUniversalIN4cute5tupleIJiiiiEEENS1_10collective13CollectiveMmaINS1_37MainloopSm90TmaGmmaWarpSpecializedFP8ILi6ENS5_IJNS4_1CILi1EEESB_SB_EEENS1_35KernelTmaWarpSpecializedCooperativeEEENS5_IJNSA_ILi256EEENSA_ILi128EEENSA_ILi32EEEEEENS_12float_e4m3_tENS5_IJlSB_lEEESJ_SK_NS4_8TiledMMAINS4_8MMA_AtomIJNS4_4SM904GMMA31MMA_64x128x32_F32E4M3E4M3_SS_TNILNSO_7ScaleInE1ELSQ_1EEEEEENS4_6LayoutINS5_IJNSA_ILi2EEESB_SB_EEENS5_IJSB_NSA_ILi0EEESW_EEEEENS5_IJNS4_10UnderscoreESZ_SZ_EEEEENS4_13SM90_TMA_LOADENS4_14ComposedLayoutINS4_7SwizzleILi1ELi4ELi3EEENS4_18smem_ptr_flag_bitsILi8EEENST_INS5_IJNSA_ILi8EEESH_EEENS5_IJSH_SB_EEEEEEEvNS4_8identityES12_S1C_vS1D_EENS_8epilogue10collective6detail29Sm90TmaWarpSpecializedAdapterINS1G_15DefaultEpilogueISJ_SK_SK_NS1F_6thread17LinearCombinationISJ_Li1EffLNS1K_9ScaleType4KindE0ELNS_15FloatRoundStyleE2ESJ_EENS1_15EpilogueDefaultEEEEEvvEEEEvNT_6ParamsE)
        /*0008*/ 	.word	0x000000a8


	//----- nvinfo : EIATTR_FRAME_SIZE
	.align		4
.L_12:
        /*000c*/ 	.byte	0x04, 0x11
        /*000e*/ 	.short	(.L_14 - .L_13)
	.align		4
.L_13:
        /*0010*/ 	.word	index@(_ZN7cutlass13device_kernelINS_4gemm6kernel13GemmUniversalIN4cute5tupleIJiiiiEEENS1_10collective13CollectiveMmaINS1_37MainloopSm90TmaGmmaWarpSpecializedFP8ILi6ENS5_IJNS4_1CILi1EEESB_SB_EEENS1_35KernelTmaWarpSpecializedCooperativeEEENS5_IJNSA_ILi256EEENSA_ILi128EEENSA_ILi32EEEEEENS_12float_e4m3_tENS5_IJlSB_lEEESJ_SK_NS4_8TiledMMAINS4_8MMA_AtomIJNS4_4SM904GMMA31MMA_64x128x32_F32E4M3E4M3_SS_TNILNSO_7ScaleInE1ELSQ_1EEEEEENS4_6LayoutINS5_IJNSA_ILi2EEESB_SB_EEENS5_IJSB_NSA_ILi0EEESW_EEEEENS5_IJNS4_10UnderscoreESZ_SZ_EEEEENS4_13SM90_TMA_LOADENS4_14ComposedLayoutINS4_7SwizzleILi1ELi4ELi3EEENS4_18smem_ptr_flag_bitsILi8EEENST_INS5_IJNSA_ILi8EEESH_EEENS5_IJSH_SB_EEEEEEEvNS4_8identityES12_S1C_vS1D_EENS_8epilogue10collective6detail29Sm90TmaWarpSpecializedAdapterINS1G_15DefaultEpilogueISJ_SK_SK_NS1F_6thread17LinearCombinationISJ_Li1EffLNS1K_9ScaleType4KindE0ELNS_15FloatRoundStyleE2ESJ_EENS1_15EpilogueDefaultEEEEEvvEEEEvNT_6ParamsE)
        /*0014*/ 	.word	0x00000100


	//----- nvinfo : EIATTR_MIN_STACK_SIZE
	.align		4
.L_14:
        /*0018*/ 	.byte	0x04, 0x12
        /*001a*/ 	.short	(.L_16 - .L_15)
	.align		4
.L_15:
        /*001c*/ 	.word	index@(_ZN7cutlass13device_kernelINS_4gemm6kernel13GemmUniversalIN4cute5tupleIJiiiiEEENS1_10collective13CollectiveMmaINS1_37MainloopSm90TmaGmmaWarpSpecializedFP8ILi6ENS5_IJNS4_1CILi1EEESB_SB_EEENS1_35KernelTmaWarpSpecializedCooperativeEEENS5_IJNSA_ILi256EEENSA_ILi128EEENSA_ILi32EEEEEENS_12float_e4m3_tENS5_IJlSB_lEEESJ_SK_NS4_8TiledMMAINS4_8MMA_AtomIJNS4_4SM904GMMA31MMA_64x128x32_F32E4M3E4M3_SS_TNILNSO_7ScaleInE1ELSQ_1EEEEEENS4_6LayoutINS5_IJNSA_ILi2EEESB_SB_EEENS5_IJSB_NSA_ILi0EEESW_EEEEENS5_IJNS4_10UnderscoreESZ_SZ_EEEEENS4_13SM90_TMA_LOADENS4_14ComposedLayoutINS4_7SwizzleILi1ELi4ELi3EEENS4_18smem_ptr_flag_bitsILi8EEENST_INS5_IJNSA_ILi8EEESH_EEENS5_IJSH_SB_EEEEEEEvNS4_8identityES12_S1C_vS1D_EENS_8epilogue10collective6detail29Sm90TmaWarpSpecializedAdapterINS1G_15DefaultEpilogueISJ_SK_SK_NS1F_6thread17LinearCombinationISJ_Li1EffLNS1K_9ScaleType4KindE0ELNS_15FloatRoundStyleE2ESJ_EENS1_15EpilogueDefaultEEEEEvvEEEEvNT_6ParamsE)
        /*0020*/ 	.word	0x00000100
.L_16:


//--------------------- .nv.compat                --------------------------
	.section	.nv.compat,"",@"SHT_CUDA_COMPAT_INFO"
	.align	4
        /*0000*/ 	.byte	0x02, 0x09, 0x01, 0x00, 0x02, 0x02, 0x04, 0x00, 0x02, 0x05, 0x05, 0x00, 0x03, 0x07, 0x01, 0x01
        /*0010*/ 	.byte	0x02, 0x03, 0x01, 0x00, 0x02, 0x06, 0x01, 0x00, 0x04, 0x0b, 0x08, 0x00, 0x00, 0x00, 0x00, 0x00
        /*0020*/ 	.byte	0x00, 0x00, 0x00, 0x00


//--------------------- .nv.info._ZN7cutlass13device_kernelINS_4gemm6kernel13GemmUniversalIN4cute5tupleIJiiiiEEENS1_10collective13CollectiveMmaINS1_37MainloopSm90TmaGmmaWarpSpecializedFP8ILi6ENS5_IJNS4_1CILi1EEESB_SB_EEENS1_35KernelTmaWarpSpecializedCooperativeEEENS5_IJNSA_ILi256EEENSA_ILi128EEENSA_ILi32EEEEEENS_12float_e4m3_tENS5_IJlSB_lEEESJ_SK_NS4_8TiledMMAINS4_8MMA_AtomIJNS4_4SM904GMMA31MMA_64x128x32_F32E4M3E4M3_SS_TNILNSO_7ScaleInE1ELSQ_1EEEEEENS4_6LayoutINS5_IJNSA_ILi2EEESB_SB_EEENS5_IJSB_NSA_ILi0EEESW_EEEEENS5_IJNS4_10UnderscoreESZ_SZ_EEEEENS4_13SM90_TMA_LOADENS4_14ComposedLayoutINS4_7SwizzleILi1ELi4ELi3EEENS4_18smem_ptr_flag_bitsILi8EEENST_INS5_IJNSA_ILi8EEESH_EEENS5_IJSH_SB_EEEEEEEvNS4_8identityES12_S1C_vS1D_EENS_8epilogue10collective6detail29Sm90TmaWarpSpecializedAdapterINS1G_15DefaultEpilogueISJ_SK_SK_NS1F_6thread17LinearCombinationISJ_Li1EffLNS1K_9ScaleType4KindE0ELNS_15FloatRoundStyleE2ESJ_EENS1_15EpilogueDefaultEEEEEvvEEEEvNT_6ParamsE --------------------------
	.section	.nv.info._ZN7cutlass13device_kernelINS_4gemm6kernel13GemmUniversalIN4cute5tupleIJiiiiEEENS1_10collective13CollectiveMmaINS1_37MainloopSm90TmaGmmaWarpSpecializedFP8ILi6ENS5_IJNS4_1CILi1EEESB_SB_EEENS1_35KernelTmaWarpSpecializedCooperativeEEENS5_IJNSA_ILi256EEENSA_ILi128EEENSA_ILi32EEEEEENS_12float_e4m3_tENS5_IJlSB_lEEESJ_SK_NS4_8TiledMMAINS4_8MMA_AtomIJNS4_4SM904GMMA31MMA_64x128x32_F32E4M3E4M3_SS_TNILNSO_7ScaleInE1ELSQ_1EEEEEENS4_6LayoutINS5_IJNSA_ILi2EEESB_SB_EEENS5_IJSB_NSA_ILi0EEESW_EEEEENS5_IJNS4_10UnderscoreESZ_SZ_EEEEENS4_13SM90_TMA_LOADENS4_14ComposedLayoutINS4_7SwizzleILi1ELi4ELi3EEENS4_18smem_ptr_flag_bitsILi8EEENST_INS5_IJNSA_ILi8EEESH_EEENS5_IJSH_SB_EEEEEEEvNS4_8identityES12_S1C_vS1D_EENS_8epilogue10collective6detail29Sm90TmaWarpSpecializedAdapterINS1G_15DefaultEpilogueISJ_SK_SK_NS1F_6thread17LinearCombinationISJ_Li1EffLNS1K_9ScaleType4KindE0ELNS_15FloatRoundStyleE2ESJ_EENS1_15EpilogueDefaultEEEEEvvEEEEvNT_6ParamsE,"",@"SHT_CUDA_INFO"
	.sectionflags	@""
	.align	4


	//----- nvinfo : EIATTR_CUDA_API_VERSION
	.align		4
        /*0000*/ 	.byte	0x04, 0x37
        /*0002*/ 	.short	(.L_18 - .L_17)
.L_17:
        /*0004*/ 	.word	0x00000082


	//----- nvinfo : EIATTR_KPARAM_INFO
	.align		4
.L_18:
        /*0008*/ 	.byte	0x04, 0x17
        /*000a*/ 	.short	(.L_20 - .L_19)
.L_19:
        /*000c*/ 	.word	0x00000000
        /*0010*/ 	.short	0x0000
        /*0012*/ 	.short	0x0070
        /*0014*/ 	.byte	0x00, 0xf0, 0x01, 0x10


	//----- nvinfo : EIATTR_SPARSE_MMA_MASK
	.align		4
.L_20:
        /*0018*/ 	.byte	0x03, 0x50
        /*001a*/ 	.short	0x0000


	//----- nvinfo : EIATTR_MAXREG_COUNT
	.align		4
        /*001c*/ 	.byte	0x03, 0x1b
        /*001e*/ 	.short	0x00a8


	//----- nvinfo : EIATTR_NUM_BARRIERS
	.align		4
        /*0020*/ 	.byte	0x02, 0x4c
        /*0022*/ 	.byte	0x01
	.zero		1


	//----- nvinfo : EIATTR_ANNOTATIONS
	.align		4
        /*0024*/ 	.byte	0x04, 0x55
        /*0026*/ 	.short	(.L_22 - .L_21)


	//   ....[0]....
.L_21:
        /*0028*/ 	.word	0x00000001
        /*002c*/ 	.byte	0xd0, 0x05, 0x00, 0x00, 0x01, 0x00, 0x00, 0x00, 0xf0, 0x05, 0x00, 0x00, 0x01, 0x00, 0x00, 0x00
        /* <DEDUP_REMOVED lines=193> */
        /*0c4c*/ 	.byte	0xb0, 0x02, 0x01, 0x00


	//----- nvinfo : EIATTR_MERCURY_ISA_VERSION
	.align		4
.L_22:
        /*0c50*/ 	.byte	0x03, 0x5f
        /*0c52*/ 	.short	0x0101


	//----- nvinfo : EIATTR_INT_WARP_WIDE_INSTR_OFFSETS
	.align		4
        /*0c54*/ 	.byte	0x04, 0x31
        /*0c56*/ 	.short	(.L_24 - .L_23)


	//   ....[0]....
.L_23:
        /*0c58*/ 	.word	0x000004a0


	//   ....[1]....
        /*0c5c*/ 	.word	0x000004b0


	//   ....[2]....
        /*0c60*/ 	.word	0x000005e0


	//----- nvinfo : EIATTR_COOP_GROUP_MASK_REGIDS
	.align		4
.L_24:
        /*0c64*/ 	.byte	0x04, 0x29
        /*0c66*/ 	.short	(.L_26 - .L_25)


	//   ....[0]....
.L_25:
        /*0c68*/ 	.word	0xffffffff


	//   ....[1]....
        /*0c6c*/ 	.word	0xffffffff


	//   ....[2]....
        /*0c70*/ 	.word	0xffffffff


	//   ....[3]....
        /*0c74*/ 	.word	0xffffffff


	//   ....[4]....
        /*0c78*/ 	.word	0xffffffff


	//----- nvinfo : EIATTR_COOP_GROUP_INSTR_OFFSETS
	.align		4
.L_26:
        /*0c7c*/ 	.byte	0x04, 0x28
        /*0c7e*/ 	.short	(.L_28 - .L_27)


	//   ....[0]....
.L_27:
        /*0c80*/ 	.word	0x00000070


	//   ....[1]....
        /*0c84*/ 	.word	0x00000080


	//   ....[2]....
        /*0c88*/ 	.word	0x000001a0


	//   ....[3]....
        /*0c8c*/ 	.word	0x000003f0


	//   ....[4]....
        /*0c90*/ 	.word	0x00001330


	//----- nvinfo : EIATTR_REG_RECONFIG
	.align		4
.L_28:
        /*0c94*/ 	.byte	0x01, 0x54
	.zero		2


	//----- nvinfo : EIATTR_MBARRIER_INSTR_OFFSETS
	.align		4
        /*0c98*/ 	.byte	0x04, 0x39
        /*0c9a*/ 	.short	(.L_30 - .L_29)


	//   ....[0]....
.L_29:
        /*0c9c*/ 	.word	0x00000320
        /*0ca0*/ 	.word	0x000000ff
        /*0ca4*/ 	.word	0x00000000
        /*0ca8*/ 	.short	0x0100
        /*0caa*/ 	.byte	0x09
	.zero		1


	//   ....[1]....
        /*0cac*/ 	.word	0x00000330
        /*0cb0*/ 	.word	0x000000ff
        /*0cb4*/ 	.word	0x00000030
        /*0cb8*/ 	.short	0x0100
        /*0cba*/ 	.byte	0x09
	.zero		1


	//   ....[2]....
        /*0cbc*/ 	.word	0x00000340
        /*0cc0*/ 	.word	0x000000ff
        /*0cc4*/ 	.word	0x00000008
        /*0cc8*/ 	.short	0x0100
        /*0cca*/ 	.byte	0x09
	.zero		1


	//   ....[3]....
        /*0ccc*/ 	.word	0x00000350
        /*0cd0*/ 	.word	0x000000ff
        /*0cd4*/ 	.word	0x00000038
        /*0cd8*/ 	.short	0x0100
        /*0cda*/ 	.byte	0x09
	.zero		1


	//   ....[4]....
        /*0cdc*/ 	.word	0x00000360
        /*0ce0*/ 	.word	0x000000ff
        /*0ce4*/ 	.word	0x00000010
        /*0ce8*/ 	.short	0x0100
        /*0cea*/ 	.byte	0x09
	.zero		1


	//   ....[5]....
        /*0cec*/ 	.word	0x00000370
        /*0cf0*/ 	.word	0x000000ff
        /*0cf4*/ 	.word	0x00000040
        /*0cf8*/ 	.short	0x0100
        /*0cfa*/ 	.byte	0x09
	.zero		1


	//   ....[6]....
        /*0cfc*/ 	.word	0x00000380
        /*0d00*/ 	.word	0x000000ff
        /*0d04*/ 	.word	0x00000018
        /*0d08*/ 	.short	0x0100
        /*0d0a*/ 	.byte	0x09
	.zero		1


	//   ....[7]....
        /*0d0c*/ 	.word	0x00000390
        /*0d10*/ 	.word	0x000000ff
        /*0d14*/ 	.word	0x00000048
        /*0d18*/ 	.short	0x0100
        /*0d1a*/ 	.byte	0x09
	.zero		1


	//   ....[8]....
        /*0d1c*/ 	.word	0x000003a0
        /*0d20*/ 	.word	0x000000ff
        /*0d24*/ 	.word	0x00000020
        /*0d28*/ 	.short	0x0100
        /*0d2a*/ 	.byte	0x09
	.zero		1


	//   ....[9]....
        /*0d2c*/ 	.word	0x000003b0
        /*0d30*/ 	.word	0x000000ff
        /*0d34*/ 	.word	0x00000050
        /*0d38*/ 	.short	0x0100
        /*0d3a*/ 	.byte	0x09
	.zero		1


	//   ....[10]....
        /*0d3c*/ 	.word	0x000003c0
        /*0d40*/ 	.word	0x000000ff
        /*0d44*/ 	.word	0x00000028
        /*0d48*/ 	.short	0x0100
        /*0d4a*/ 	.byte	0x09
	.zero		1


	//   ....[11]....
        /*0d4c*/ 	.word	0x000003d0
        /*0d50*/ 	.word	0x000000ff
        /*0d54*/ 	.word	0x00000058
        /*0d58*/ 	.short	0x0100
        /*0d5a*/ 	.byte	0x09
	.zero		1


	//   ....[12]....
        /*0d5c*/ 	.word	0x00000610
        /*0d60*/ 	.word	0x000000ff
        /*0d64*/ 	.word	0x00000070
        /*0d68*/ 	.short	0x0100
        /*0d6a*/ 	.byte	0x06
	.zero		1


	//   ....[13]....
        /*0d6c*/ 	.word	0x00000620
        /*0d70*/ 	.word	0x000000ff
        /*0d74*/ 	.word	0x00000078
        /*0d78*/ 	.short	0x0100
        /*0d7a*/ 	.byte	0x06
	.zero		1


	//   ....[14]....
        /*0d7c*/ 	.word	0x00001b40
        /*0d80*/ 	.word	0x000000ff
        /*0d84*/ 	.word	0x00000000
        /*0d88*/ 	.short	0x010a
        /*0d8a*/ 	.byte	0x07
	.zero		1


	//   ....[15]....
        /*0d8c*/ 	.word	0x00001ba0
        /*0d90*/ 	.word	0x000000ff
        /*0d94*/ 	.word	0x00000000
        /*0d98*/ 	.short	0x010a
        /*0d9a*/ 	.byte	0x07
	.zero		1


	//   ....[16]....
        /*0d9c*/ 	.word	0x00002d70
        /*0da0*/ 	.word	0x000000ff
        /*0da4*/ 	.word	0x00000000
        /*0da8*/ 	.short	0x010a
        /*0daa*/ 	.byte	0x09
	.zero		1


	//   ....[17]....
        /*0dac*/ 	.word	0x00002db0
        /*0db0*/ 	.word	0x000000ff
        /*0db4*/ 	.word	0x00000000
        /*0db8*/ 	.short	0x010a
        /*0dba*/ 	.byte	0x09
	.zero		1


	//   ....[18]....
        /*0dbc*/ 	.word	0x00003db0
        /*0dc0*/ 	.word	0x000000ff
        /*0dc4*/ 	.word	0x00000000
        /*0dc8*/ 	.short	0x0101
        /*0dca*/ 	.byte	0x08
	.zero		1


	//   ....[19]....
        /*0dcc*/ 	.word	0x00004f80
        /*0dd0*/ 	.word	0x000000ff
        /*0dd4*/ 	.word	0x00000000
        /*0dd8*/ 	.short	0x0101
        /*0dda*/ 	.byte	0x08
	.zero		1


	//   ....[20]....
        /*0ddc*/ 	.word	0x0000f3b0
        /*0de0*/ 	.word	0x0000000d
        /*0de4*/ 	.word	0x00000030
        /*0de8*/ 	.short	0x010a
        /*0dea*/ 	.byte	0x3f
	.zero		1


	//   ....[21]....
        /*0dec*/ 	.word	0x0000f770
        /*0df0*/ 	.word	0x00000004
        /*0df4*/ 	.word	0x00000078
        /*0df8*/ 	.short	0x0101
        /*0dfa*/ 	.byte	0x3f
	.zero		1


	//   ....[22]....
        /*0dfc*/ 	.word	0x0000fee0
        /*0e00*/ 	.word	0x00000007
        /*0e04*/ 	.word	0x00000000
        /*0e08*/ 	.short	0x010a
        /*0e0a*/ 	.byte	0x3f
	.zero		1


	//   ....[23]....
        /*0e0c*/ 	.word	0x0000ff60
        /*0e10*/ 	.word	0x00000009
        /*0e14*/ 	.word	0x00000000
        /*0e18*/ 	.short	0x010a
        /*0e1a*/ 	.byte	0x3f
	.zero		1


	//   ....[24]....
        /*0e1c*/ 	.word	0x0000fff0
        /*0e20*/ 	.word	0x00000006
        /*0e24*/ 	.word	0x00000000
        /*0e28*/ 	.short	0x010a
        /*0e2a*/ 	.byte	0x3f
	.zero		1


	//   ....[25]....
        /*0e2c*/ 	.word	0x00010080
        /*0e30*/ 	.word	0x00000009
        /*0e34*/ 	.word	0x00000000
        /*0e38*/ 	.short	0x010a
        /*0e3a*/ 	.byte	0x3f
	.zero		1


	//   ....[26]....
        /*0e3c*/ 	.word	0x00010110
        /*0e40*/ 	.word	0x00000006
        /*0e44*/ 	.word	0x00000000
        /*0e48*/ 	.short	0x010a
        /*0e4a*/ 	.byte	0x3f
	.zero		1


	//   ....[27]....
        /*0e4c*/ 	.word	0x000101a0
        /*0e50*/ 	.word	0x00000003
        /*0e54*/ 	.word	0x00000000
        /*0e58*/ 	.short	0x010a
        /*0e5a*/ 	.byte	0x3f
	.zero		1


	//   ....[28]....
        /*0e5c*/ 	.word	0x00010210
        /*0e60*/ 	.word	0x00000003
        /*0e64*/ 	.word	0x00000000
        /*0e68*/ 	.short	0x010a
        /*0e6a*/ 	.byte	0x3f
	.zero		1


	//   ....[29]....
        /*0e6c*/ 	.word	0x00010280
        /*0e70*/ 	.word	0x00000000
        /*0e74*/ 	.word	0x00000000
        /*0e78*/ 	.short	0x010a
        /*0e7a*/ 	.byte	0x3f
	.zero		1


	//   ....[30]....
        /*0e7c*/ 	.word	0x00010360
        /*0e80*/ 	.word	0x0000000d
        /*0e84*/ 	.word	0x00000030
        /*0e88*/ 	.short	0x010a
        /*0e8a*/ 	.byte	0x3f
	.zero		1


	//   ....[31]....
        /*0e8c*/ 	.word	0x00010440
        /*0e90*/ 	.word	0x00000007
        /*0e94*/ 	.word	0x00000000
        /*0e98*/ 	.short	0x010a
        /*0e9a*/ 	.byte	0x3f
	.zero		1


	//   ....[32]....
        /*0e9c*/ 	.word	0x00010490
        /*0ea0*/ 	.word	0x00000009
        /*0ea4*/ 	.word	0x00000000
        /*0ea8*/ 	.short	0x010a
        /*0eaa*/ 	.byte	0x3f
	.zero		1


	//   ....[33]....
        /*0eac*/ 	.word	0x000104e0
        /*0eb0*/ 	.word	0x00000006
        /*0eb4*/ 	.word	0x00000000
        /*0eb8*/ 	.short	0x010a
        /*0eba*/ 	.byte	0x3f
	.zero		1


	//   ....[34]....
        /*0ebc*/ 	.word	0x00010530
        /*0ec0*/ 	.word	0x00000009
        /*0ec4*/ 	.word	0x00000000
        /*0ec8*/ 	.short	0x010a
        /*0eca*/ 	.byte	0x3f
	.zero		1


	//   ....[35]....
        /*0ecc*/ 	.word	0x00010580
        /*0ed0*/ 	.word	0x00000006
        /*0ed4*/ 	.word	0x00000000
        /*0ed8*/ 	.short	0x010a
        /*0eda*/ 	.byte	0x3f
	.zero		1


	//----- nvinfo : EIATTR_NUM_MBARRIERS
	.align		4
.L_30:
        /*0edc*/ 	.byte	0x03, 0x38
        /*0ede*/ 	.short	0x000e


	//----- nvinfo : EIATTR_EXIT_INSTR_OFFSETS
	.align		4
        /*0ee0*/ 	.byte	0x04, 0x1c
        /*0ee2*/ 	.short	(.L_32 - .L_31)


	//   ....[0]....
.L_31:
        /*0ee4*/ 	.word	0x00000680


	//   ....[1]....
        /*0ee8*/ 	.word	0x00000fd0


	//   ....[2]....
        /*0eec*/ 	.word	0x0000e9f0


	//   ....[3]....
        /*0ef0*/ 	.word	0x0000f040


	//   ....[4]....
        /*0ef4*/ 	.word	0x000101f0


	//----- nvinfo : EIATTR_MAX_THREADS
	.align		4
.L_32:
        /*0ef8*/ 	.byte	0x04, 0x05
        /*0efa*/ 	.short	(.L_34 - .L_33)
.L_33:
        /*0efc*/ 	.word	0x00000180
        /*0f00*/ 	.word	0x00000001
        /*0f04*/ 	.word	0x00000001


	//----- nvinfo : EIATTR_CRS_STACK_SIZE
	.align		4
.L_34:
        /*0f08*/ 	.byte	0x04, 0x1e
        /*0f0a*/ 	.short	(.L_36 - .L_35)
.L_35:
        /*0f0c*/ 	.word	0x00000000


	//----- nvinfo : EIATTR_CBANK_PARAM_SIZE
	.align		4
.L_36:
        /*0f10*/ 	.byte	0x03, 0x19
        /*0f12*/ 	.short	0x0470


	//----- nvinfo : EIATTR_PARAM_CBANK
	.align		4
        /*0f14*/ 	.byte	0x04, 0x0a
        /*0f16*/ 	.short	(.L_38 - .L_37)
	.align		4
.L_37:
        /*0f18*/ 	.word	index@(.nv.constant0._ZN7cutlass13device_kernelINS_4gemm6kernel13GemmUniversalIN4cute5tupleIJiiiiEEENS1_10collective13CollectiveMmaINS1_37MainloopSm90TmaGmmaWarpSpecializedFP8ILi6ENS5_IJNS4_1CILi1EEESB_SB_EEENS1_35KernelTmaWarpSpecializedCooperativeEEENS5_IJNSA_ILi256EEENSA_ILi128EEENSA_ILi32EEEEEENS_12float_e4m3_tENS5_IJlSB_lEEESJ_SK_NS4_8TiledMMAINS4_8MMA_AtomIJNS4_4SM904GMMA31MMA_64x128x32_F32E4M3E4M3_SS_TNILNSO_7ScaleInE1ELSQ_1EEEEEENS4_6LayoutINS5_IJNSA_ILi2EEESB_SB_EEENS5_IJSB_NSA_ILi0EEESW_EEEEENS5_IJNS4_10UnderscoreESZ_SZ_EEEEENS4_13SM90_TMA_LOADENS4_14ComposedLayoutINS4_7SwizzleILi1ELi4ELi3EEENS4_18smem_ptr_flag_bitsILi8EEENST_INS5_IJNSA_ILi8EEESH_EEENS5_IJSH_SB_EEEEEEEvNS4_8identityES12_S1C_vS1D_EENS_8epilogue10collective6detail29Sm90TmaWarpSpecializedAdapterINS1G_15DefaultEpilogueISJ_SK_SK_NS1F_6thread17LinearCombinationISJ_Li1EffLNS1K_9ScaleType4KindE0ELNS_15FloatRoundStyleE2ESJ_EENS1_15EpilogueDefaultEEEEEvvEEEEvNT_6ParamsE)
        /*0f1c*/ 	.short	0x0210
        /*0f1e*/ 	.short	0x0470


	//----- nvinfo : EIATTR_SW_WAR
	.align		4
.L_38:
        /*0f20*/ 	.byte	0x04, 0x36
        /*0f22*/ 	.short	(.L_40 - .L_39)
.L_39:
        /*0f24*/ 	.word	0x00000008
.L_40:


//--------------------- .nv.callgraph             --------------------------
	.section	.nv.callgraph,"",@"SHT_CUDA_CALLGRAPH"
	.align	4
	.sectionentsize	8
	.align		4
        /*0000*/ 	.word	0x00000000
	.align		4
        /*0004*/ 	.word	0xffffffff
	.align		4
        /*0008*/ 	.word	0x00000000
	.align		4
        /*000c*/ 	.word	0xfffffffe
	.align		4
        /*0010*/ 	.word	0x00000000
	.align		4
        /*0014*/ 	.word	0xfffffffd
	.align		4
        /*0018*/ 	.word	0x00000000
	.align		4
        /*001c*/ 	.word	0xfffffffc


//--------------------- .nv.constant4             --------------------------
	.section	.nv.constant4,"a",@progbits
	.align	8
	.align		8
.nv.constant4:
        /*0000*/ 	.dword	_ZN40_INTERNAL_926e0502_4_k_cu_b2042cb2_232614cuda3std3__45__cpo5beginE
	.align		8
        /*0008*/ 	.dword	_ZN40_INTERNAL_926e0502_4_k_cu_b2042cb2_232614cuda3std3__45__cpo3endE
	.align		8
        /*0010*/ 	.dword	_ZN40_INTERNAL_926e0502_4_k_cu_b2042cb2_232614cuda3std3__45__cpo6cbeginE
	.align		8
        /*0018*/ 	.dword	_ZN40_INTERNAL_926e0502_4_k_cu_b2042cb2_232614cuda3std3__45__cpo4cendE
	.align		8
        /*0020*/ 	.dword	_ZN40_INTERNAL_926e0502_4_k_cu_b2042cb2_232614cuda3std3__442_GLOBAL__N__926e0502_4_k_cu_b2042cb2_232616ignoreE
	.align		8
        /*0028*/ 	.dword	_ZN40_INTERNAL_926e0502_4_k_cu_b2042cb2_232614cuda3std3__419piecewise_constructE
	.align		8
        /*0030*/ 	.dword	_ZN40_INTERNAL_926e0502_4_k_cu_b2042cb2_232614cuda3std3__48in_placeE
	.align		8
        /*0038*/ 	.dword	_ZN40_INTERNAL_926e0502_4_k_cu_b2042cb2_232614cuda3std6ranges3__45__cpo4swapE
	.align		8
        /*0040*/ 	.dword	_ZN40_INTERNAL_926e0502_4_k_cu_b2042cb2_232614cuda3std6ranges3__45__cpo9iter_moveE
	.align		8
        /*0048*/ 	.dword	_ZN40_INTERNAL_926e0502_4_k_cu_b2042cb2_232614cute7productE
	.align		8
        /*0050*/ 	.dword	_ZN40_INTERNAL_926e0502_4_k_cu_b2042cb2_232614cute1_E


//--------------------- .text._ZN7cutlass13device_kernelINS_4gemm6kernel13GemmUniversalIN4cute5tupleIJiiiiEEENS1_10collective13CollectiveMmaINS1_37MainloopSm90TmaGmmaWarpSpecializedFP8ILi6ENS5_IJNS4_1CILi1EEESB_SB_EEENS1_35KernelTmaWarpSpecializedCooperativeEEENS5_IJNSA_ILi256EEENSA_ILi128EEENSA_ILi32EEEEEENS_12float_e4m3_tENS5_IJlSB_lEEESJ_SK_NS4_8TiledMMAINS4_8MMA_AtomIJNS4_4SM904GMMA31MMA_64x128x32_F32E4M3E4M3_SS_TNILNSO_7ScaleInE1ELSQ_1EEEEEENS4_6LayoutINS5_IJNSA_ILi2EEESB_SB_EEENS5_IJSB_NSA_ILi0EEESW_EEEEENS5_IJNS4_10UnderscoreESZ_SZ_EEEEENS4_13SM90_TMA_LOADENS4_14ComposedLayoutINS4_7SwizzleILi1ELi4ELi3EEENS4_18smem_ptr_flag_bitsILi8EEENST_INS5_IJNSA_ILi8EEESH_EEENS5_IJSH_SB_EEEEEEEvNS4_8identityES12_S1C_vS1D_EENS_8epilogue10collective6detail29Sm90TmaWarpSpecializedAdapterINS1G_15DefaultEpilogueISJ_SK_SK_NS1F_6thread17LinearCombinationISJ_Li1EffLNS1K_9ScaleType4KindE0ELNS_15FloatRoundStyleE2ESJ_EENS1_15EpilogueDefaultEEEEEvvEEEEvNT_6ParamsE --------------------------
	.section	.text._ZN7cutlass13device_kernelINS_4gemm6kernel13GemmUniversalIN4cute5tupleIJiiiiEEENS1_10collective13CollectiveMmaINS1_37MainloopSm90TmaGmmaWarpSpecializedFP8ILi6ENS5_IJNS4_1CILi1EEESB_SB_EEENS1_35KernelTmaWarpSpecializedCooperativeEEENS5_IJNSA_ILi256EEENSA_ILi128EEENSA_ILi32EEEEEENS_12float_e4m3_tENS5_IJlSB_lEEESJ_SK_NS4_8TiledMMAINS4_8MMA_AtomIJNS4_4SM904GMMA31MMA_64x128x32_F32E4M3E4M3_SS_TNILNSO_7ScaleInE1ELSQ_1EEEEEENS4_6LayoutINS5_IJNSA_ILi2EEESB_SB_EEENS5_IJSB_NSA_ILi0EEESW_EEEEENS5_IJNS4_10UnderscoreESZ_SZ_EEEEENS4_13SM90_TMA_LOADENS4_14ComposedLayoutINS4_7SwizzleILi1ELi4ELi3EEENS4_18smem_ptr_flag_bitsILi8EEENST_INS5_IJNSA_ILi8EEESH_EEENS5_IJSH_SB_EEEEEEEvNS4_8identityES12_S1C_vS1D_EENS_8epilogue10collective6detail29Sm90TmaWarpSpecializedAdapterINS1G_15DefaultEpilogueISJ_SK_SK_NS1F_6thread17LinearCombinationISJ_Li1EffLNS1K_9ScaleType4KindE0ELNS_15FloatRoundStyleE2ESJ_EENS1_15EpilogueDefaultEEEEEvvEEEEvNT_6ParamsE,"ax",@progbits
	.align	128
.text._ZN7cutlass13device_kernelINS_4gemm6kernel13GemmUniversalIN4cute5tupleIJiiiiEEENS1_10collective13CollectiveMmaINS1_37MainloopSm90TmaGmmaWarpSpecializedFP8ILi6ENS5_IJNS4_1CILi1EEESB_SB_EEENS1_35KernelTmaWarpSpecializedCooperativeEEENS5_IJNSA_ILi256EEENSA_ILi128EEENSA_ILi32EEEEEENS_12float_e4m3_tENS5_IJlSB_lEEESJ_SK_NS4_8TiledMMAINS4_8MMA_AtomIJNS4_4SM904GMMA31MMA_64x128x32_F32E4M3E4M3_SS_TNILNSO_7ScaleInE1ELSQ_1EEEEEENS4_6LayoutINS5_IJNSA_ILi2EEESB_SB_EEENS5_IJSB_NSA_ILi0EEESW_EEEEENS5_IJNS4_10UnderscoreESZ_SZ_EEEEENS4_13SM90_TMA_LOADENS4_14ComposedLayoutINS4_7SwizzleILi1ELi4ELi3EEENS4_18smem_ptr_flag_bitsILi8EEENST_INS5_IJNSA_ILi8EEESH_EEENS5_IJSH_SB_EEEEEEEvNS4_8identityES12_S1C_vS1D_EENS_8epilogue10collective6detail29Sm90TmaWarpSpecializedAdapterINS1G_15DefaultEpilogueISJ_SK_SK_NS1F_6thread17LinearCombinationISJ_Li1EffLNS1K_9ScaleType4KindE0ELNS_15FloatRoundStyleE2ESJ_EENS1_15EpilogueDefaultEEEEEvvEEEEvNT_6ParamsE:
        .type           _ZN7cutlass13device_kernelINS_4gemm6kernel13GemmUniversalIN4cute5tupleIJiiiiEEENS1_10collective13CollectiveMmaINS1_37MainloopSm90TmaGmmaWarpSpecializedFP8ILi6ENS5_IJNS4_1CILi1EEESB_SB_EEENS1_35KernelTmaWarpSpecializedCooperativeEEENS5_IJNSA_ILi256EEENSA_ILi128EEENSA_ILi32EEEEEENS_12float_e4m3_tENS5_IJlSB_lEEESJ_SK_NS4_8TiledMMAINS4_8MMA_AtomIJNS4_4SM904GMMA31MMA_64x128x32_F32E4M3E4M3_SS_TNILNSO_7ScaleInE1ELSQ_1EEEEEENS4_6LayoutINS5_IJNSA_ILi2EEESB_SB_EEENS5_IJSB_NSA_ILi0EEESW_EEEEENS5_IJNS4_10UnderscoreESZ_SZ_EEEEENS4_13SM90_TMA_LOADENS4_14ComposedLayoutINS4_7SwizzleILi1ELi4ELi3EEENS4_18smem_ptr_flag_bitsILi8EEENST_INS5_IJNSA_ILi8EEESH_EEENS5_IJSH_SB_EEEEEEEvNS4_8identityES12_S1C_vS1D_EENS_8epilogue10collective6detail29Sm90TmaWarpSpecializedAdapterINS1G_15DefaultEpilogueISJ_SK_SK_NS1F_6thread17LinearCombinationISJ_Li1EffLNS1K_9ScaleType4KindE0ELNS_15FloatRoundStyleE2ESJ_EENS1_15EpilogueDefaultEEEEEvvEEEEvNT_6ParamsE,@function
        .size           _ZN7cutlass13device_kernelINS_4gemm6kernel13GemmUniversalIN4cute5tupleIJiiiiEEENS1_10collective13CollectiveMmaINS1_37MainloopSm90TmaGmmaWarpSpecializedFP8ILi6ENS5_IJNS4_1CILi1EEESB_SB_EEENS1_35KernelTmaWarpSpecializedCooperativeEEENS5_IJNSA_ILi256EEENSA_ILi128EEENSA_ILi32EEEEEENS_12float_e4m3_tENS5_IJlSB_lEEESJ_SK_NS4_8TiledMMAINS4_8MMA_AtomIJNS4_4SM904GMMA31MMA_64x128x32_F32E4M3E4M3_SS_TNILNSO_7ScaleInE1ELSQ_1EEEEEENS4_6LayoutINS5_IJNSA_ILi2EEESB_SB_EEENS5_IJSB_NSA_ILi0EEESW_EEEEENS5_IJNS4_10UnderscoreESZ_SZ_EEEEENS4_13SM90_TMA_LOADENS4_14ComposedLayoutINS4_7SwizzleILi1ELi4ELi3EEENS4_18smem_ptr_flag_bitsILi8EEENST_INS5_IJNSA_ILi8EEESH_EEENS5_IJSH_SB_EEEEEEEvNS4_8identityES12_S1C_vS1D_EENS_8epilogue10collective6detail29Sm90TmaWarpSpecializedAdapterINS1G_15DefaultEpilogueISJ_SK_SK_NS1F_6thread17LinearCombinationISJ_Li1EffLNS1K_9ScaleType4KindE0ELNS_15FloatRoundStyleE2ESJ_EENS1_15EpilogueDefaultEEEEEvvEEEEvNT_6ParamsE,(.L_x_333 - _ZN7cutlass13device_kernelINS_4gemm6kernel13GemmUniversalIN4cute5tupleIJiiiiEEENS1_10collective13CollectiveMmaINS1_37MainloopSm90TmaGmmaWarpSpecializedFP8ILi6ENS5_IJNS4_1CILi1EEESB_SB_EEENS1_35KernelTmaWarpSpecializedCooperativeEEENS5_IJNSA_ILi256EEENSA_ILi128EEENSA_ILi32EEEEEENS_12float_e4m3_tENS5_IJlSB_lEEESJ_SK_NS4_8TiledMMAINS4_8MMA_AtomIJNS4_4SM904GMMA31MMA_64x128x32_F32E4M3E4M3_SS_TNILNSO_7ScaleInE1ELSQ_1EEEEEENS4_6LayoutINS5_IJNSA_ILi2EEESB_SB_EEENS5_IJSB_NSA_ILi0EEESW_EEEEENS5_IJNS4_10UnderscoreESZ_SZ_EEEEENS4_13SM90_TMA_LOADENS4_14ComposedLayoutINS4_7SwizzleILi1ELi4ELi3EEENS4_18smem_ptr_flag_bitsILi8EEENST_INS5_IJNSA_ILi8EEESH_EEENS5_IJSH_SB_EEEEEEEvNS4_8identityES12_S1C_vS1D_EENS_8epilogue10collective6detail29Sm90TmaWarpSpecializedAdapterINS1G_15DefaultEpilogueISJ_SK_SK_NS1F_6thread17LinearCombinationISJ_Li1EffLNS1K_9ScaleType4KindE0ELNS_15FloatRoundStyleE2ESJ_EENS1_15EpilogueDefaultEEEEEvvEEEEvNT_6ParamsE)
        .other          _ZN7cutlass13device_kernelINS_4gemm6kernel13GemmUniversalIN4cute5tupleIJiiiiEEENS1_10collective13CollectiveMmaINS1_37MainloopSm90TmaGmmaWarpSpecializedFP8ILi6ENS5_IJNS4_1CILi1EEESB_SB_EEENS1_35KernelTmaWarpSpecializedCooperativeEEENS5_IJNSA_ILi256EEENSA_ILi128EEENSA_ILi32EEEEEENS_12float_e4m3_tENS5_IJlSB_lEEESJ_SK_NS4_8TiledMMAINS4_8MMA_AtomIJNS4_4SM904GMMA31MMA_64x128x32_F32E4M3E4M3_SS_TNILNSO_7ScaleInE1ELSQ_1EEEEEENS4_6LayoutINS5_IJNSA_ILi2EEESB_SB_EEENS5_IJSB_NSA_ILi0EEESW_EEEEENS5_IJNS4_10UnderscoreESZ_SZ_EEEEENS4_13SM90_TMA_LOADENS4_14ComposedLayoutINS4_7SwizzleILi1ELi4ELi3EEENS4_18smem_ptr_flag_bitsILi8EEENST_INS5_IJNSA_ILi8EEESH_EEENS5_IJSH_SB_EEEEEEEvNS4_8identityES12_S1C_vS1D_EENS_8epilogue10collective6detail29Sm90TmaWarpSpecializedAdapterINS1G_15DefaultEpilogueISJ_SK_SK_NS1F_6thread17LinearCombinationISJ_Li1EffLNS1K_9ScaleType4KindE0ELNS_15FloatRoundStyleE2ESJ_EENS1_15EpilogueDefaultEEEEEvvEEEEvNT_6ParamsE,@"STO_CUDA_ENTRY STV_DEFAULT"
_ZN7cutlass13device_kernelINS_4gemm6kernel13GemmUniversalIN4cute5tupleIJiiiiEEENS1_10collective13CollectiveMmaINS1_37MainloopSm90TmaGmmaWarpSpecializedFP8ILi6ENS5_IJNS4_1CILi1EEESB_SB_EEENS1_35KernelTmaWarpSpecializedCooperativeEEENS5_IJNSA_ILi256EEENSA_ILi128EEENSA_ILi32EEEEEENS_12float_e4m3_tENS5_IJlSB_lEEESJ_SK_NS4_8TiledMMAINS4_8MMA_AtomIJNS4_4SM904GMMA31MMA_64x128x32_F32E4M3E4M3_SS_TNILNSO_7ScaleInE1ELSQ_1EEEEEENS4_6LayoutINS5_IJNSA_ILi2EEESB_SB_EEENS5_IJSB_NSA_ILi0EEESW_EEEEENS5_IJNS4_10UnderscoreESZ_SZ_EEEEENS4_13SM90_TMA_LOADENS4_14ComposedLayoutINS4_7SwizzleILi1ELi4ELi3EEENS4_18smem_ptr_flag_bitsILi8EEENST_INS5_IJNSA_ILi8EEESH_EEENS5_IJSH_SB_EEEEEEEvNS4_8identityES12_S1C_vS1D_EENS_8epilogue10collective6detail29Sm90TmaWarpSpecializedAdapterINS1G_15DefaultEpilogueISJ_SK_SK_NS1F_6thread17LinearCombinationISJ_Li1EffLNS1K_9ScaleType4KindE0ELNS_15FloatRoundStyleE2ESJ_EENS1_15EpilogueDefaultEEEEEvvEEEEvNT_6ParamsE:
[----:B------:R-:W0:Y:S02]  /*0000*/  LDC R1, c[0x0][0x28] ;  /* 0x00000a00ff017b82 */ /* 0x000e240000000800 */
[----:B0-----:R-:W-:Y:S01]  /*0010*/  VIADD R1, R1, 0xffffff00 ;  /* 0xffffff0001017836 */ /* 0x001fe20000000000 */
[----:B------:R-:W0:Y:S01]  /*0020*/  S2R R2, SR_TID.X ;  /* 0x0000000000027919 */ /* 0x000e220000002100 */
[----:B------:R-:W-:Y:S01]  /*0030*/  ELECT P0, URZ, PT ;  /* 0x00000000003f782f */ /* 0x000fe20003800000 */
[----:B------:R-:W-:Y:S01]  /*0040*/  BSSY B0, `(.L_x_0) ;  /* 0x0000015000007945 */ /* 0x000fe20003800000 */
[--C-:B0-----:R-:W-:Y:S02]  /*0050*/  SHF.R.U32.HI R0, RZ, 0x5, R2.reuse ;  /* 0x00000005ff007819 */ /* 0x101fe40000011602 */
[----:B------:R-:W-:-:S03]  /*0060*/  SHF.R.U32.HI R2, RZ, 0x7, R2 ;  /* 0x00000007ff027819 */ /* 0x000fc60000011602 */
[----:B------:R-:W0:Y:S04]  /*0070*/  SHFL.IDX PT, R3, R0, RZ, 0x1f ;  /* 0x00001fff00037589 */ /* 0x000e2800000e0000 */
[----:B------:R-:W1:Y:S01]  /*0080*/  SHFL.IDX PT, R2, R2, RZ, 0x1f ;  /* 0x00001fff02027589 */ /* 0x000e6200000e0000 */
[----:B0-----:R-:W-:Y:S02]  /*0090*/  R2UR UR4, R3 ;  /* 0x00000000030472ca */ /* 0x001fe400000e0000 */
[----:B-1----:R-:W-:-:S11]  /*00a0*/  R2UR UR6, R2 ;  /* 0x00000000020672ca */ /* 0x002fd600000e0000 */
[----:B------:R-:W-:Y:S02]  /*00b0*/  USHF.R.S32.HI UR5, URZ, 0x1f, UR4 ;  /* 0x0000001f3f057899 */ /* 0x000fe40008011404 */
[----:B------:R-:W-:Y:S02]  /*00c0*/  ISETP.NE.OR P0, PT, RZ, UR4, !P0 ;  /* 0x00000004ff007c0c */ /* 0x000fe4000c705670 */
[----:B------:R-:W-:-:S04]  /*00d0*/  ULEA.HI UR5, UR5, UR4, URZ, 0x2 ;  /* 0x0000000405057291 */ /* 0x000fc8000f8f103f */
[----:B------:R-:W-:-:S04]  /*00e0*/  ULOP3.LUT UR5, UR5, 0xfffffffc, URZ, 0xc0, !UPT ;  /* 0xfffffffc05057892 */ /* 0x000fc8000f8ec03f */
[----:B------:R-:W-:-:S03]  /*00f0*/  UIADD3 UR8, UR4, -UR5, URZ ;  /* 0x8000000504087290 */ /* 0x000fc6000fffe03f */
[----:B------:R-:W-:Y:S09]  /*0100*/  @P0 BRA `(.L_x_1) ;  /* 0x0000000000200947 */ /* 0x000ff20003800000 */
[----:B------:R-:W-:Y:S02]  /*0110*/  ULDC.64 UR4, c[0x0][0x198] ;  /* 0x0000660000047ab9 */ /* 0x000fe40000000a00 */
[----:B------:R-:W-:Y:S02]  /*0120*/  UIADD3 UR10, UP0, UR4, 0xf0, URZ ;  /* 0x000000f0040a7890 */ /* 0x000fe4000ff1e03f */
[----:B------:R-:W-:Y:S02]  /*0130*/  UIADD3 UR4, UP1, UR4, 0x1f0, URZ ;  /* 0x000001f004047890 */ /* 0x000fe4000ff3e03f */
[----:B------:R-:W-:Y:S02]  /*0140*/  UIADD3.X UR11, URZ, UR5, URZ, UP0, !UPT ;  /* 0x000000053f0b7290 */ /* 0x000fe400087fe43f */
[----:B------:R-:W-:-:S07]  /*0150*/  UIADD3.X UR5, URZ, UR5, URZ, UP1, !UPT ;  /* 0x000000053f057290 */ /* 0x000fce0008ffe43f */
[----:B------:R0:W-:Y:S02]  /*0160*/  UTMACCTL.PF [UR10] ;  /* 0x000000000a0079b9 */ /* 0x0001e40008040000 */
[----:B------:R0:W-:Y:S02]  /*0170*/  UTMACCTL.PF [UR4] ;  /* 0x00000000040079b9 */ /* 0x0001e40008040000 */
[----:B0-----:R-:W-:Y:S01]  /*0180*/  NOP ;  /* 0x0000000000007918 */ /* 0x001fe20000000000 */
.L_x_1:
[----:B------:R-:W-:Y:S05]  /*0190*/  BSYNC B0 ;  /* 0x0000000000007941 */ /* 0x000fea0003800000 */
.L_x_0:
[----:B------:R-:W0:Y:S01]  /*01a0*/  SHFL.IDX PT, R2, R0, RZ, 0x1f ;  /* 0x00001fff00027589 */ /* 0x000e2200000e0000 */
[----:B------:R-:W-:Y:S01]  /*01b0*/  UISETP.NE.AND UP0, UPT, UR8, 0x3, UPT ;  /* 0x000000030800788c */ /* 0x000fe2000bf05270 */
[----:B------:R-:W-:Y:S01]  /*01c0*/  ISETP.NE.AND P1, PT, RZ, UR6, PT ;  /* 0x00000006ff007c0c */ /* 0x000fe2000bf25270 */
[----:B------:R-:W-:Y:S02]  /*01d0*/  UIADD3 UR10, UR6, -0x1, URZ ;  /* 0xffffffff060a7890 */ /* 0x000fe4000fffe03f */
[----:B------:R-:W-:Y:S02]  /*01e0*/  UISETP.EQ.OR UP0, UPT, UR8, URZ, !UP0 ;  /* 0x0000003f0800728c */ /* 0x000fe4000c702670 */
[----:B------:R-:W-:Y:S02]  /*01f0*/  UISETP.GE.U32.AND UP1, UPT, UR10, 0x2, UPT ;  /* 0x000000020a00788c */ /* 0x000fe4000bf26070 */
[----:B------:R-:W-:-:S04]  /*0200*/  UISETP.EQ.AND UP0, UPT, UR6, URZ, UP0 ;  /* 0x0000003f0600728c */ /* 0x000fc80008702270 */
[----:B------:R-:W-:-:S04]  /*0210*/  USEL UR13, URZ, 0x1, !UP0 ;  /* 0x000000013f0d7887 */ /* 0x000fc8000c000000 */
[----:B------:R-:W-:Y:S01]  /*0220*/  USEL UR13, UR13, 0x2, UP1 ;  /* 0x000000020d0d7887 */ /* 0x000fe20008800000 */
[----:B0-----:R-:W-:-:S13]  /*0230*/  ISETP.NE.AND P0, PT, R2, RZ, PT ;  /* 0x000000ff0200720c */ /* 0x001fda0003f05270 */
[----:B------:R-:W-:Y:S05]  /*0240*/  @P0 BRA `(.L_x_2) ;  /* 0x0000000000680947 */ /* 0x000fea0003800000 */
[----:B------:R-:W0:Y:S01]  /*0250*/  S2UR UR9, SR_CgaCtaId ;  /* 0x00000000000979c3 */ /* 0x000e220000008800 */
[----:B------:R-:W-:Y:S01]  /*0260*/  UMOV UR4, 0x400 ;  /* 0x0000040000047882 */ /* 0x000fe20000000000 */
[----:B------:R-:W-:Y:S01]  /*0270*/  UMOV UR5, 0x1 ;  /* 0x0000000100057882 */ /* 0x000fe20000000000 */
[----:B------:R-:W-:Y:S01]  /*0280*/  UMOV UR6, 0x100 ;  /* 0x0000010000067882 */ /* 0x000fe20000000000 */
[----:B------:R-:W-:Y:S01]  /*0290*/  ELECT P0, URZ, PT ;  /* 0x00000000003f782f */ /* 0x000fe20003800000 */
[----:B------:R-:W-:-:S04]  /*02a0*/  UIADD3 UR6, -UR6, 0x100000, URZ ;  /* 0x0010000006067890 */ /* 0x000fc8000fffe13f */
[----:B------:R-:W-:Y:S02]  /*02b0*/  USHF.L.U32 UR7, UR6, 0xb, URZ ;  /* 0x0000000b06077899 */ /* 0x000fe4000800063f */
[----:B------:R-:W-:Y:S02]  /*02c0*/  USHF.L.U32 UR6, UR6, 0x1, URZ ;  /* 0x0000000106067899 */ /* 0x000fe4000800063f */
[----:B0-----:R-:W-:Y:S02]  /*02d0*/  ULEA UR9, UR9, UR4, 0x18 ;  /* 0x0000000409097291 */ /* 0x001fe4000f8ec03f */
[----:B------:R-:W-:-:S04]  /*02e0*/  UIADD3 UR4, -UR5, 0x100000, URZ ;  /* 0x0010000005047890 */ /* 0x000fc8000fffe13f */
[----:B------:R-:W-:Y:S02]  /*02f0*/  USHF.L.U32 UR5, UR4, 0xb, URZ ;  /* 0x0000000b04057899 */ /* 0x000fe4000800063f */
[----:B------:R-:W-:Y:S01]  /*0300*/  USHF.L.U32 UR4, UR4, 0x1, URZ ;  /* 0x0000000104047899 */ /* 0x000fe2000800063f */
[----:B------:R-:W0:Y:S11]  /*0310*/  FENCE.VIEW.ASYNC.S ;  /* 0x00000000000073c6 */ /* 0x000e360000000000 */
[----:B0-----:R0:W1:Y:S01]  /*0320*/  SYNCS.EXCH.64 URZ, [UR9], UR4 ;  /* 0x00000004093f75b2 */ /* 0x0010620008000100 */
[----:B------:R0:W2:Y:S01]  /*0330*/  SYNCS.EXCH.64 URZ, [UR9+0x30], UR6 ;  /* 0x00003006093f75b2 */ /* 0x0000a20008000100 */
[----:B------:R0:W3:Y:S01]  /*0340*/  SYNCS.EXCH.64 URZ, [UR9+0x8], UR4 ;  /* 0x00000804093f75b2 */ /* 0x0000e20008000100 */
[----:B------:R0:W4:Y:S01]  /*0350*/  SYNCS.EXCH.64 URZ, [UR9+0x38], UR6 ;  /* 0x00003806093f75b2 */ /* 0x0001220008000100 */
[----:B------:R0:W0:Y:S01]  /*0360*/  SYNCS.EXCH.64 URZ, [UR9+0x10], UR4 ;  /* 0x00001004093f75b2 */ /* 0x0000220008000100 */
[----:B------:R0:W0:Y:S01]  /*0370*/  SYNCS.EXCH.64 URZ, [UR9+0x40], UR6 ;  /* 0x00004006093f75b2 */ /* 0x0000220008000100 */
[----:B------:R0:W0:Y:S01]  /*0380*/  SYNCS.EXCH.64 URZ, [UR9+0x18], UR4 ;  /* 0x00001804093f75b2 */ /* 0x0000220008000100 */
[----:B------:R0:W0:Y:S01]  /*0390*/  SYNCS.EXCH.64 URZ, [UR9+0x48], UR6 ;  /* 0x00004806093f75b2 */ /* 0x0000220008000100 */
[----:B------:R0:W0:Y:S01]  /*03a0*/  SYNCS.EXCH.64 URZ, [UR9+0x20], UR4 ;  /* 0x00002004093f75b2 */ /* 0x0000220008000100 */
[----:B------:R0:W0:Y:S01]  /*03b0*/  SYNCS.EXCH.64 URZ, [UR9+0x50], UR6 ;  /* 0x00005006093f75b2 */ /* 0x0000220008000100 */
[----:B------:R0:W0:Y:S01]  /*03c0*/  SYNCS.EXCH.64 URZ, [UR9+0x28], UR4 ;  /* 0x00002804093f75b2 */ /* 0x0000220008000100 */
[----:B------:R0:W0:Y:S01]  /*03d0*/  SYNCS.EXCH.64 URZ, [UR9+0x58], UR6 ;  /* 0x00005806093f75b2 */ /* 0x0000220008000100 */
[----:B------:R-:W-:Y:S01]  /*03e0*/  NOP ;  /* 0x0000000000007918 */ /* 0x000fe20000000000 */
.L_x_2:
[----:B------:R-:W5:Y:S01]  /*03f0*/  SHFL.IDX PT, R0, R0, RZ, 0x1f ;  /* 0x00001fff00007589 */ /* 0x000f6200000e0000 */
[----:B------:R-:W1:Y:S01]  /*0400*/  LDC R2, c[0x0][0x65c] ;  /* 0x00019700ff027b82 */ /* 0x000e620000000800 */
[----:B------:R-:W-:Y:S01]  /*0410*/  ELECT P0, URZ, PT ;  /* 0x00000000003f782f */ /* 0x000fe20003800000 */
[----:B------:R-:W-:Y:S01]  /*0420*/  IMAD.MOV.U32 R3, RZ, RZ, RZ ;  /* 0x000000ffff037224 */ /* 0x000fe200078e00ff */
[----:B0-----:R-:W-:Y:S01]  /*0430*/  UMOV UR4, 0x20 ;  /* 0x0000002000047882 */ /* 0x001fe20000000000 */
[----:B------:R-:W-:Y:S01]  /*0440*/  NOP ;  /* 0x0000000000007918 */ /* 0x000fe20000000000 */
[----:B------:R-:W-:Y:S01]  /*0450*/  NOP ;  /* 0x0000000000007918 */ /* 0x000fe20000000000 */
[----:B-----5:R-:W-:Y:S02]  /*0460*/  ISETP.NE.OR P0, PT, R0, RZ, !P0 ;  /* 0x000000ff0000720c */ /* 0x020fe40004705670 */
[----:B-1----:R-:W-:Y:S01]  /*0470*/  ISETP.NE.AND P4, PT, R2, 0x1, PT ;  /* 0x000000010200780c */ /* 0x002fe20003f85270 */
[----:B------:R-:W0:Y:S01]  /*0480*/  S2R R0, SR_CTAID.Y ;  /* 0x0000000000007919 */ /* 0x000e220000002600 */
[----:B------:R-:W1:Y:S09]  /*0490*/  S2R R2, SR_CTAID.X ;  /* 0x0000000000027919 */ /* 0x000e720000002500 */
[----:B------:R-:W-:Y:S01]  /*04a0*/  VOTEU.ALL UP0, P0 ;  /* 0x00000000003f7886 */ /* 0x000fe20000000000 */
[----:B------:R-:W-:Y:S01]  /*04b0*/  VOTEU.ALL UP1, P0 ;  /* 0x00000000003f7886 */ /* 0x000fe20000020000 */
[----:B------:R-:W1:Y:S01]  /*04c0*/  @P4 LDC R7, c[0x0][0x10] ;  /* 0x00000400ff074b82 */ /* 0x000e620000000800 */
[----:B------:R-:W-:-:S02]  /*04d0*/  @P4 IMAD.MOV.U32 R5, RZ, RZ, RZ ;  /* 0x000000ffff054224 */ /* 0x000fc400078e00ff */
[----:B------:R-:W-:Y:S01]  /*04e0*/  @P4 IMAD.MOV.U32 R11, RZ, RZ, RZ ;  /* 0x000000ffff0b4224 */ /* 0x000fe200078e00ff */
[----:B------:R-:W-:Y:S01]  /*04f0*/  @!UP0 UMOV UR6, 0x400 ;  /* 0x0000040000068882 */ /* 0x000fe20000000000 */
[----:B------:R-:W-:-:S04]  /*0500*/  @!UP0 UIADD3 UR4, -UR4, 0x100000, URZ ;  /* 0x0010000004048890 */ /* 0x000fc8000fffe13f */
[----:B------:R-:W-:Y:S02]  /*0510*/  @!UP0 USHF.L.U32 UR5, UR4, 0xb, URZ ;  /* 0x0000000b04058899 */ /* 0x000fe4000800063f */
[----:B------:R-:W-:Y:S01]  /*0520*/  @!UP0 USHF.L.U32 UR4, UR4, 0x1, URZ ;  /* 0x0000000104048899 */ /* 0x000fe2000800063f */
[----:B------:R-:W5:Y:S08]  /*0530*/  @!P4 LDC R9, c[0x0][0xc] ;  /* 0x00000300ff09cb82 */ /* 0x000f700000000800 */
[----:B------:R-:W2:Y:S01]  /*0540*/  @!UP0 S2UR UR7, SR_CgaCtaId ;  /* 0x00000000000789c3 */ /* 0x000ea20000008800 */
[----:B0-----:R-:W-:-:S04]  /*0550*/  @P4 IMAD.MOV.U32 R4, RZ, RZ, R0 ;  /* 0x000000ffff044224 */ /* 0x001fc800078e0000 */
[----:B-1----:R-:W-:-:S04]  /*0560*/  @P4 IMAD.WIDE.U32 R6, R2, R7, R4 ;  /* 0x0000000702064225 */ /* 0x002fc800078e0004 */
[----:B------:R-:W-:Y:S02]  /*0570*/  @P4 IMAD.MOV.U32 R16, RZ, RZ, R6 ;  /* 0x000000ffff104224 */ /* 0x000fe400078e0006 */
[----:B------:R-:W-:Y:S02]  /*0580*/  @P4 IMAD.IADD R17, R7, 0x1, R11 ;  /* 0x0000000107114824 */ /* 0x000fe400078e020b */
[----:B-----5:R-:W-:-:S04]  /*0590*/  @!P4 IMAD.WIDE.U32 R4, R9, R0, R2 ;  /* 0x000000000904c225 */ /* 0x020fc800078e0002 */
[----:B------:R-:W-:Y:S02]  /*05a0*/  @!P4 IMAD.MOV.U32 R16, RZ, RZ, R4 ;  /* 0x000000ffff10c224 */ /* 0x000fe400078e0004 */
[----:B------:R-:W-:Y:S01]  /*05b0*/  @!P4 IMAD.MOV.U32 R17, RZ, RZ, R5 ;  /* 0x000000ffff11c224 */ /* 0x000fe200078e0005 */
[----:B--2---:R-:W-:Y:S02]  /*05c0*/  @!UP0 ULEA UR6, UR7, UR6, 0x18 ;  /* 0x0000000607068291 */ /* 0x004fe4000f8ec03f */
[----:B------:R0:W-:Y:S01]  /*05d0*/  STL [R1+0x7c], R16 ;  /* 0x00007c1001007387 */ /* 0x0001e20000100800 */
[----:B------:R-:W-:-:S03]  /*05e0*/  VOTEU.ALL UP0, P0 ;  /* 0x00000000003f7886 */ /* 0x000fc60000000000 */
[----:B------:R0:W-:Y:S04]  /*05f0*/  STL [R1+0x78], R17 ;  /* 0x0000781101007387 */ /* 0x0001e80000100800 */
[----:B------:R-:W1:Y:S02]  /*0600*/  FENCE.VIEW.ASYNC.S ;  /* 0x00000000000073c6 */ /* 0x000e640000000000 */
[----:B-1----:R0:W3:Y:S01]  /*0610*/  @!UP0 SYNCS.EXCH.64 URZ, [UR6+0x70], UR4 ;  /* 0x00007004063f85b2 */ /* 0x0020e20008000100 */
[----:B------:R0:W3:Y:S01]  /*0620*/  @!UP1 SYNCS.EXCH.64 URZ, [UR6+0x78], UR4 ;  /* 0x00007804063f95b2 */ /* 0x0000e20008000100 */
[----:B------:R-:W-:Y:S01]  /*0630*/  NOP ;  /* 0x0000000000007918 */ /* 0x000fe20000000000 */
[----:B---34-:R-:W-:Y:S06]  /*0640*/  BAR.SYNC.DEFER_BLOCKING 0x0 ;  /* 0x0000000000007b1d */ /* 0x018fec0000010000 */
[----:B0-----:R-:W-:Y:S05]  /*0650*/  @!P1 BRA `(.L_x_3) ;  /* 0x000000e000e89947 */ /* 0x001fea0003800000 */
[----:B------:R-:W-:-:S06]  /*0660*/  UISETP.GT.U32.AND UP0, UPT, UR10, 0x1, UPT ;  /* 0x000000010a00788c */ /* 0x000fcc000bf04070 */
[----:B------:R-:W-:-:S13]  /*0670*/  PLOP3.LUT P0, PT, PT, PT, UP0, 0x80, 0x0 ;  /* 0x000000000000781c */ /* 0x000fda0003f0f008 */
[----:B------:R-:W-:Y:S05]  /*0680*/  @P0 EXIT ;  /* 0x000000000000094d */ /* 0x000fea0003800000 */
[----:B------:R-:W-:Y:S01]  /*0690*/  IMAD.MOV.U32 R6, RZ, RZ, -0x1 ;  /* 0xffffffffff067424 */ /* 0x000fe200078e00ff */
[----:B------:R-:W-:Y:S01]  /*06a0*/  ULDC.64 UR4, c[0x0][0x650] ;  /* 0x0001940000047ab9 */ /* 0x000fe20000000a00 */
[----:B------:R-:W-:Y:S01]  /*06b0*/  IMAD.MOV.U32 R5, RZ, RZ, -0x1 ;  /* 0xffffffffff057424 */ /* 0x000fe200078e00ff */
[----:B------:R-:W-:Y:S01]  /*06c0*/  ISETP.GE.U32.AND P0, PT, R16, UR4, PT ;  /* 0x0000000410007c0c */ /* 0x000fe2000bf06070 */
[----:B------:R-:W-:Y:S01]  /*06d0*/  UMOV UR22, 0xffffffff ;  /* 0xffffffff00167882 */ /* 0x000fe20000000000 */
[----:B------:R0:W-:Y:S01]  /*06e0*/  STL [R1+0x84], R6 ;  /* 0x0000840601007387 */ /* 0x0001e20000100800 */
[----:B------:R-:W-:Y:S02]  /*06f0*/  PRMT R4, RZ, 0x7610, R4 ;  /* 0x00007610ff047816 */ /* 0x000fe40000000004 */
[----:B------:R-:W-:Y:S01]  /*0700*/  ISETP.GE.U32.AND.EX P0, PT, R17, UR5, PT, P0 ;  /* 0x0000000511007c0c */ /* 0x000fe2000bf06100 */
[----:B------:R0:W-:-:S12]  /*0710*/  STL [R1+0x80], R5 ;  /* 0x0000800501007387 */ /* 0x0001d80000100800 */
[----:B0-----:R-:W-:Y:S05]  /*0720*/  @P0 BRA `(.L_x_4) ;  /* 0x0000000400680947 */ /* 0x001fea0003800000 */
[----:B------:R-:W0:Y:S01]  /*0730*/  LDC.64 R12, c[0x0][0x628] ;  /* 0x00018a00ff0c7b82 */ /* 0x000e220000000a00 */
[----:B------:R-:W-:Y:S02]  /*0740*/  IMAD.MOV.U32 R4, RZ, RZ, R16 ;  /* 0x000000ffff047224 */ /* 0x000fe400078e0010 */
[----:B------:R-:W-:-:S05]  /*0750*/  IMAD.MOV.U32 R5, RZ, RZ, R17 ;  /* 0x000000ffff057224 */ /* 0x000fca00078e0011 */
[----:B------:R-:W1:Y:S08]  /*0760*/  LDC R10, c[0x0][0x630] ;  /* 0x00018c00ff0a7b82 */ /* 0x000e700000000800 */
[----:B------:R-:W2:Y:S01]  /*0770*/  LDC.64 R14, c[0x0][0x620] ;  /* 0x00018800ff0e7b82 */ /* 0x000ea20000000a00 */
[----:B0-----:R-:W-:-:S04]  /*0780*/  ISETP.NE.U32.AND P0, PT, R12, RZ, PT ;  /* 0x000000ff0c00720c */ /* 0x001fc80003f05070 */
[----:B------:R-:W-:-:S13]  /*0790*/  ISETP.NE.AND.EX P0, PT, R13, RZ, PT, P0 ;  /* 0x000000ff0d00720c */ /* 0x000fda0003f05300 */
[----:B-12---:R-:W-:Y:S05]  /*07a0*/  @!P0 BRA `(.L_x_5) ;  /* 0x0000000000288947 */ /* 0x006fea0003800000 */
[----:B------:R-:W0:Y:S02]  /*07b0*/  LDC R9, c[0x0][0x634] ;  /* 0x00018d00ff097b82 */ /* 0x000e240000000800 */
[----:B0-----:R-:W-:-:S05]  /*07c0*/  IADD3 R9, P0, R16, R9, RZ ;  /* 0x0000000910097210 */ /* 0x001fca0007f1e0ff */
[----:B------:R-:W-:-:S04]  /*07d0*/  IMAD.X R11, RZ, RZ, R17, P0 ;  /* 0x000000ffff0b7224 */ /* 0x000fc800000e0611 */
[----:B------:R-:W-:-:S04]  /*07e0*/  IMAD.WIDE.U32 R4, R11, R12, RZ ;  /* 0x0000000c0b047225 */ /* 0x000fc800078e00ff */
[----:B------:R-:W-:-:S04]  /*07f0*/  IMAD.WIDE.U32 R6, P0, R9, R13, R4 ;  /* 0x0000000d09067225 */ /* 0x000fc80007800004 */
[----:B------:R-:W-:-:S04]  /*0800*/  IMAD.WIDE.U32 R4, R9, R12, RZ ;  /* 0x0000000c09047225 */ /* 0x000fc800078e00ff */
[----:B------:R-:W-:Y:S01]  /*0810*/  IMAD.X R9, RZ, RZ, RZ, P0 ;  /* 0x000000ffff097224 */ /* 0x000fe200000e06ff */
[----:B------:R-:W-:Y:S01]  /*0820*/  IADD3 RZ, P0, R5, R6, RZ ;  /* 0x0000000605ff7210 */ /* 0x000fe20007f1e0ff */
[----:B------:R-:W-:-:S04]  /*0830*/  IMAD.MOV.U32 R8, RZ, RZ, R7 ;  /* 0x000000ffff087224 */ /* 0x000fc800078e0007 */
[----:B------:R-:W-:-:S08]  /*0840*/  IMAD.WIDE.U32.X R4, R11, R13, R8, P0 ;  /* 0x0000000d0b047225 */ /* 0x000fd000000e0408 */
.L_x_5:
[-CC-:B------:R-:W-:Y:S01]  /*0850*/  SHF.R.U64 R24, R4, R10.reuse, R5.reuse ;  /* 0x0000000a04187219 */ /* 0x180fe20000001205 */
[----:B------:R-:W0:Y:S01]  /*0860*/  LDC R8, c[0x0][0x618] ;  /* 0x00018600ff087b82 */ /* 0x000e220000000800 */
[----:B------:R-:W-:Y:S01]  /*0870*/  SHF.R.U32.HI R4, RZ, R10, R5 ;  /* 0x0000000aff047219 */ /* 0x000fe20000011605 */
[----:B------:R-:W-:Y:S01]  /*0880*/  ULDC UR4, c[0x0][0x150] ;  /* 0x0000540000047ab9 */ /* 0x000fe20000000800 */
[----:B------:R-:W-:Y:S01]  /*0890*/  IADD3 R9, P0, RZ, -R24, RZ ;  /* 0x80000018ff097210 */ /* 0x000fe20007f1e0ff */
[----:B------:R-:W-:Y:S01]  /*08a0*/  IMAD.MOV.U32 R5, RZ, RZ, R17 ;  /* 0x000000ffff057224 */ /* 0x000fe200078e0011 */
[----:B------:R-:W-:-:S03]  /*08b0*/  I2FP.F32.U32 R3, R2 ;  /* 0x0000000200037245 */ /* 0x000fc60000201000 */
[----:B------:R-:W1:Y:S01]  /*08c0*/  LDC.64 R18, c[0x0][0x640] ;  /* 0x00019000ff127b82 */ /* 0x000e620000000a00 */
[----:B------:R-:W-:Y:S02]  /*08d0*/  IMAD.X R11, RZ, RZ, ~R4, P0 ;  /* 0x000000ffff0b7224 */ /* 0x000fe400000e0e04 */
[----:B------:R-:W-:Y:S01]  /*08e0*/  FMUL R3, R3, UR4 ;  /* 0x0000000403037c20 */ /* 0x000fe20008400000 */
[----:B------:R-:W-:Y:S01]  /*08f0*/  IMAD.MOV.U32 R4, RZ, RZ, R16 ;  /* 0x000000ffff047224 */ /* 0x000fe200078e0010 */
[----:B------:R-:W-:Y:S01]  /*0900*/  ULDC UR4, c[0x0][0x154] ;  /* 0x0000550000047ab9 */ /* 0x000fe20000000800 */
[-C--:B------:R-:W-:Y:S02]  /*0910*/  IMAD R6, R11, R14.reuse, RZ ;  /* 0x0000000e0b067224 */ /* 0x080fe400078e02ff */
[C---:B------:R-:W-:Y:S01]  /*0920*/  IMAD.WIDE.U32 R4, R9.reuse, R14, R4 ;  /* 0x0000000e09047225 */ /* 0x040fe200078e0004 */
[----:B------:R-:W2:Y:S01]  /*0930*/  LDC R10, c[0x0][0x608] ;  /* 0x00018200ff0a7b82 */ /* 0x000ea20000000800 */
[----:B------:R-:W3:Y:S02]  /*0940*/  F2I.U32.TRUNC.NTZ R3, R3 ;  /* 0x0000000300037305 */ /* 0x000ee4000020f000 */
[----:B------:R-:W-:-:S04]  /*0950*/  IMAD R9, R9, R15, R6 ;  /* 0x0000000f09097224 */ /* 0x000fc800078e0206 */
[----:B------:R-:W-:Y:S01]  /*0960*/  IMAD.IADD R5, R5, 0x1, R9 ;  /* 0x0000000105057824 */ /* 0x000fe200078e0209 */
[----:B------:R-:W4:Y:S01]  /*0970*/  LDC R7, c[0x0][0x144] ;  /* 0x00005100ff077b82 */ /* 0x000f220000000800 */
[----:B------:R-:W-:-:S03]  /*0980*/  IMAD.MOV.U32 R9, RZ, RZ, 0x1 ;  /* 0x00000001ff097424 */ /* 0x000fc600078e00ff */
[----:B0-----:R-:W-:Y:S02]  /*0990*/  SHF.R.U64 R12, R4, R8, R5 ;  /* 0x00000008040c7219 */ /* 0x001fe40000001205 */
[----:B------:R-:W-:Y:S02]  /*09a0*/  I2FP.F32.U32 R4, R0 ;  /* 0x0000000000047245 */ /* 0x000fe40000201000 */
[----:B------:R-:W0:Y:S01]  /*09b0*/  LDC R14, c[0x0][0x658] ;  /* 0x00019600ff0e7b82 */ /* 0x000e220000000800 */
[----:B-1----:R-:W-:Y:S01]  /*09c0*/  ISETP.NE.U32.AND P0, PT, R18, RZ, PT ;  /* 0x000000ff1200720c */ /* 0x002fe20003f05070 */
[----:B---3--:R-:W-:Y:S02]  /*09d0*/  IMAD.MOV R6, RZ, RZ, -R3 ;  /* 0x000000ffff067224 */ /* 0x008fe400078e0a03 */
[----:B------:R-:W-:Y:S01]  /*09e0*/  FMUL R4, R4, UR4 ;  /* 0x0000000404047c20 */ /* 0x000fe20008400000 */
[----:B------:R-:W-:Y:S01]  /*09f0*/  SHF.R.U32.HI R3, RZ, R8, R5 ;  /* 0x00000008ff037219 */ /* 0x000fe20000011605 */
[----:B------:R-:W-:Y:S01]  /*0a00*/  IMAD.MOV.U32 R5, RZ, RZ, -0x1 ;  /* 0xffffffffff057424 */ /* 0x000fe200078e00ff */
[----:B------:R-:W-:Y:S01]  /*0a10*/  ISETP.NE.AND.EX P0, PT, R19, RZ, PT, P0 ;  /* 0x000000ff1300720c */ /* 0x000fe20003f05300 */
[----:B------:R1:W3:Y:S01]  /*0a20*/  F2I.U32.TRUNC.NTZ R11, R4 ;  /* 0x00000004000b7305 */ /* 0x0002e2000020f000 */
[----:B------:R-:W1:Y:S01]  /*0a30*/  LDC R13, c[0x0][0x148] ;  /* 0x00005200ff0d7b82 */ /* 0x000e620000000800 */
[----:B--2---:R-:W-:-:S02]  /*0a40*/  SHF.R.U64 R23, R12, R10, R3 ;  /* 0x0000000a0c177219 */ /* 0x004fc40000001203 */
[----:B------:R-:W-:-:S05]  /*0a50*/  SHF.R.U32.HI R3, RZ, R10, R3 ;  /* 0x0000000aff037219 */ /* 0x000fca0000011603 */
[----:B------:R-:W2:Y:S01]  /*0a60*/  LDC R17, c[0x0][0x600] ;  /* 0x00018000ff117b82 */ /* 0x000ea20000000800 */
[----:B----4-:R-:W-:-:S07]  /*0a70*/  IMAD R8, R7, R6, R2 ;  /* 0x0000000607087224 */ /* 0x010fce00078e0202 */
[----:B------:R-:W4:Y:S01]  /*0a80*/  LDC R16, c[0x0][0x648] ;  /* 0x00019200ff107b82 */ /* 0x000f220000000800 */
[-C--:B0-----:R-:W-:Y:S02]  /*0a90*/  SHF.L.U32 R2, R5, R14.reuse, RZ ;  /* 0x0000000e05027219 */ /* 0x081fe400000006ff */
[--C-:B------:R-:W-:Y:S02]  /*0aa0*/  SHF.R.U64 R22, R23, R14, R3.reuse ;  /* 0x0000000e17167219 */ /* 0x100fe40000001203 */
[----:B------:R-:W-:Y:S02]  /*0ab0*/  LOP3.LUT R10, RZ, R2, RZ, 0x33, !PT ;  /* 0x00000002ff0a7212 */ /* 0x000fe400078e33ff */
[-C--:B------:R-:W-:Y:S01]  /*0ac0*/  SHF.R.U32.HI R3, RZ, R14.reuse, R3 ;  /* 0x0000000eff037219 */ /* 0x080fe20000011603 */
[----:B------:R-:W0:Y:S01]  /*0ad0*/  LDC R21, c[0x0][0x638] ;  /* 0x00018e00ff157b82 */ /* 0x000e220000000800 */
[----:B------:R-:W-:Y:S01]  /*0ae0*/  SHF.L.U32 R9, R9, R14, RZ ;  /* 0x0000000e09097219 */ /* 0x000fe200000006ff */
[----:B------:R-:W-:-:S06]  /*0af0*/  IMAD.MOV.U32 R2, RZ, RZ, R22 ;  /* 0x000000ffff027224 */ /* 0x000fcc00078e0016 */
[----:B------:R-:W0:Y:S01]  /*0b00*/  LDC R20, c[0x0][0x610] ;  /* 0x00018400ff147b82 */ /* 0x000e220000000800 */
[----:B-1-3--:R-:W-:Y:S05]  /*0b10*/  @!P0 BRA `(.L_x_6) ;  /* 0x0000000000288947 */ /* 0x00afea0003800000 */
[----:B------:R-:W1:Y:S02]  /*0b20*/  LDC R7, c[0x0][0x64c] ;  /* 0x00019300ff077b82 */ /* 0x000e640000000800 */
[----:B-1----:R-:W-:-:S05]  /*0b30*/  IADD3 R7, P0, R22, R7, RZ ;  /* 0x0000000716077210 */ /* 0x002fca0007f1e0ff */
        /* <DEDUP_REMOVED lines=8> */
.L_x_6:
[----:B----4-:R-:W-:Y:S01]  /*0bc0*/  SHF.R.U64 R2, R2, R16, R3 ;  /* 0x0000001002027219 */ /* 0x010fe20000001203 */
[----:B--2---:R-:W-:Y:S01]  /*0bd0*/  VIADD R3, R17, 0xffffffff ;  /* 0xffffffff11037836 */ /* 0x004fe20000000000 */
[----:B------:R-:W-:Y:S01]  /*0be0*/  LOP3.LUT R10, R23, R10, RZ, 0xc0, !PT ;  /* 0x0000000a170a7212 */ /* 0x000fe200078ec0ff */
[----:B------:R-:W-:Y:S01]  /*0bf0*/  IMAD.MOV R11, RZ, RZ, -R11 ;  /* 0x000000ffff0b7224 */ /* 0x000fe200078e0a0b */
[----:B------:R-:W-:Y:S01]  /*0c00*/  R2UR UR22, R24 ;  /* 0x00000000181672ca */ /* 0x000fe200000e0000 */
[----:B------:R-:W-:Y:S01]  /*0c10*/  IMAD.MOV R4, RZ, RZ, -R2 ;  /* 0x000000ffff047224 */ /* 0x000fe200078e0a02 */
[----:B------:R-:W-:Y:S01]  /*0c20*/  LOP3.LUT R3, R12, R3, RZ, 0xc0, !PT ;  /* 0x000000030c037212 */ /* 0x000fe200078ec0ff */
[----:B------:R-:W-:Y:S02]  /*0c30*/  @P4 IMAD R8, R13, R11, R0 ;  /* 0x0000000b0d084224 */ /* 0x000fe400078e0200 */
[----:B------:R-:W-:Y:S02]  /*0c40*/  IMAD R9, R9, R2, R10 ;  /* 0x0000000209097224 */ /* 0x000fe400078e020a */
[----:B0-----:R-:W-:-:S02]  /*0c50*/  IMAD R0, R4, R21, R22 ;  /* 0x0000001504007224 */ /* 0x001fc400078e0216 */
[----:B------:R-:W-:Y:S02]  /*0c60*/  IMAD R8, R9, R20, R8 ;  /* 0x0000001409087224 */ /* 0x000fe400078e0208 */
[----:B------:R-:W-:Y:S02]  /*0c70*/  IMAD R3, R0, R17, R3 ;  /* 0x0000001100037224 */ /* 0x000fe400078e0203 */
[----:B------:R-:W-:-:S03]  /*0c80*/  IMAD.MOV.U32 R4, RZ, RZ, 0x1 ;  /* 0x00000001ff047424 */ /* 0x000fc600078e00ff */
[----:B------:R-:W-:Y:S02]  /*0c90*/  SEL R2, R3, R8, !P4 ;  /* 0x0000000803027207 */ /* 0x000fe40006000000 */
[----:B------:R-:W-:-:S03]  /*0ca0*/  SEL R0, R8, R3, !P4 ;  /* 0x0000000308007207 */ /* 0x000fc60006000000 */
[----:B------:R0:W-:Y:S04]  /*0cb0*/  STL [R1+0x80], R2 ;  /* 0x0000800201007387 */ /* 0x0001e80000100800 */
[----:B------:R0:W-:Y:S02]  /*0cc0*/  STL [R1+0x84], R0 ;  /* 0x0000840001007387 */ /* 0x0001e40000100800 */
.L_x_4:
[----:B------:R-:W-:-:S08]  /*0cd0*/  NOP ;  /* 0x0000000000007918 */ /* 0x000fd00000000000 */
[----:B------:R-:W1:Y:S02]  /*0ce0*/  USETMAXREG.TRY_ALLOC.CTAPOOL UP0, 0xe8 ;  /* 0x000000e8000079c8 */ /* 0x000e640008000600 */
[----:B-1----:R-:W-:-:S13]  /*0cf0*/  PLOP3.LUT P0, PT, PT, PT, UP0, 0x80, 0x0 ;  /* 0x000000000000781c */ /* 0x002fda0003f0f008 */
[----:B------:R-:W-:Y:S05]  /*0d00*/  @!P0 BRA `(.L_x_4) ;  /* 0xfffffffc00f08947 */ /* 0x000fea000383ffff */
[----:B------:R-:W-:Y:S01]  /*0d10*/  ULDC.64 UR4, c[0x0][0x598] ;  /* 0x0001660000047ab9 */ /* 0x000fe20000000a00 */
[----:B------:R-:W-:Y:S01]  /*0d20*/  ULDC.64 UR16, c[0x0][0x208] ;  /* 0x0000820000107ab9 */ /* 0x000fe20000000a00 */
[----:B------:R-:W-:-:S04]  /*0d30*/  ISETP.NE.U32.AND P0, PT, RZ, UR4, PT ;  /* 0x00000004ff007c0c */ /* 0x000fc8000bf05070 */
[----:B------:R-:W-:-:S13]  /*0d40*/  ISETP.NE.AND.EX P0, PT, RZ, UR5, PT, P0 ;  /* 0x00000005ff007c0c */ /* 0x000fda000bf05300 */
[----:B------:R-:W-:Y:S05]  /*0d50*/  @!P0 BRA `(.L_x_7) ;  /* 0x0000000000208947 */ /* 0x000fea0003800000 */
[----:B0-----:R-:W0:Y:S02]  /*0d60*/  LDC.64 R2, c[0x0][0x598] ;  /* 0x00016600ff027b82 */ /* 0x001e240000000a00 */
[----:B0-----:R-:W2:Y:S02]  /*0d70*/  LDG.E.64 R2, desc[UR16][R2.64] ;  /* 0x0000001002027981 */ /* 0x001ea4000c1e1b00 */
[----:B--2---:R-:W-:-:S04]  /*0d80*/  ISETP.NE.U32.AND P0, PT, R2, RZ, PT ;  /* 0x000000ff0200720c */ /* 0x004fc80003f05070 */
[----:B------:R-:W-:-:S13]  /*0d90*/  ISETP.NE.AND.EX P0, PT, R3, RZ, PT, P0 ;  /* 0x000000ff0300720c */ /* 0x000fda0003f05300 */
[----:B------:R-:W-:Y:S05]  /*0da0*/  @!P0 BRA `(.L_x_7) ;  /* 0x00000000000c8947 */ /* 0x000fea0003800000 */
[----:B------:R-:W2:Y:S02]  /*0db0*/  LD.E R2, desc[UR16][R2.64] ;  /* 0x0000001002027980 */ /* 0x000ea4000c101900 */
[----:B--2---:R-:W-:Y:S01]  /*0dc0*/  R2UR UR20, R2 ;  /* 0x00000000021472ca */ /* 0x004fe200000e0000 */
[----:B------:R-:W-:-:S14]  /*0dd0*/  BRA `(.L_x_8) ;  /* 0x0000000000247947 */ /* 0x000fdc0003800000 */
.L_x_7:
[----:B------:R-:W-:Y:S02]  /*0de0*/  ULDC.64 UR4, c[0x0][0x588] ;  /* 0x0001620000047ab9 */ /* 0x000fe40000000a00 */
[----:B------:R-:W-:-:S04]  /*0df0*/  ISETP.NE.U32.AND P0, PT, RZ, UR4, PT ;  /* 0x00000004ff007c0c */ /* 0x000fc8000bf05070 */
[----:B------:R-:W-:-:S13]  /*0e00*/  ISETP.NE.AND.EX P0, PT, RZ, UR5, PT, P0 ;  /* 0x00000005ff007c0c */ /* 0x000fda000bf05300 */
[----:B------:R-:W-:Y:S05]  /*0e10*/  @!P0 BRA `(.L_x_9) ;  /* 0x0000000000108947 */ /* 0x000fea0003800000 */
[----:B0-----:R-:W0:Y:S02]  /*0e20*/  LDC.64 R2, c[0x0][0x588] ;  /* 0x00016200ff027b82 */ /* 0x001e240000000a00 */
[----:B0-----:R-:W2:Y:S02]  /*0e30*/  LDG.E R2, desc[UR16][R2.64] ;  /* 0x0000001002027981 */ /* 0x001ea4000c1e1900 */
[----:B--2---:R-:W-:Y:S01]  /*0e40*/  R2UR UR20, R2 ;  /* 0x00000000021472ca */ /* 0x004fe200000e0000 */
[----:B------:R-:W-:-:S14]  /*0e50*/  BRA `(.L_x_8) ;  /* 0x0000000000047947 */ /* 0x000fdc0003800000 */
.L_x_9:
[----:B------:R-:W-:-:S05]  /*0e60*/  ULDC UR20, c[0x0][0x580] ;  /* 0x0001600000147ab9 */ /* 0x000fca0000000800 */
.L_x_8:
[----:B------:R-:W-:Y:S02]  /*0e70*/  ULDC.64 UR4, c[0x0][0x5a0] ;  /* 0x0001680000047ab9 */ /* 0x000fe40000000a00 */
        /* <DEDUP_REMOVED lines=11> */
.L_x_10:
        /* <DEDUP_REMOVED lines=8> */
.L_x_12:
[----:B------:R-:W-:-:S05]  /*0fb0*/  ULDC UR21, c[0x0][0x584] ;  /* 0x0001610000157ab9 */ /* 0x000fca0000000800 */
.L_x_11:
[----:B------:R-:W-:-:S13]  /*0fc0*/  LOP3.LUT P0, RZ, R4, 0xff, RZ, 0xc0, !PT ;  /* 0x000000ff04ff7812 */ /* 0x000fda000780c0ff */
[----:B------:R-:W-:Y:S05]  /*0fd0*/  @!P0 EXIT ;  /* 0x000000000000894d */ /* 0x000fea0003800000 */
[----:B------:R-:W-:Y:S01]  /*0fe0*/  ULDC UR4, c[0x0][0x28c] ;  /* 0x0000a30000047ab9 */ /* 0x000fe20000000800 */
[----:B------:R-:W-:Y:S02]  /*0ff0*/  ULOP3.LUT UR23, UR13, 0x1, URZ, 0xfc, !UPT ;  /* 0x000000010d177892 */ /* 0x000fe4000f8efc3f */
[----:B------:R-:W-:-:S04]  /*1000*/  UIADD3 UR4, UR4, 0x1f, URZ ;  /* 0x0000001f04047890 */ /* 0x000fc8000fffe03f */
[----:B------:R-:W-:-:S04]  /*1010*/  USHF.R.S32.HI UR5, URZ, 0x1f, UR4 ;  /* 0x0000001f3f057899 */ /* 0x000fc80008011404 */
[----:B------:R-:W-:-:S03]  /*1020*/  ULEA.HI UR5, UR5, UR4, URZ, 0x5 ;  /* 0x0000000405057291 */ /* 0x000fc6000f8f283f */
[----:B------:R-:W-:Y:S01]  /*1030*/  UMOV UR4, URZ ;  /* 0x0000003f00047c82 */ /* 0x000fe20008000000 */
[----:B------:R-:W-:-:S03]  /*1040*/  USHF.R.S32.HI UR12, URZ, 0x5, UR5 ;  /* 0x000000053f0c7899 */ /* 0x000fc60008011405 */
[----:B------:R-:W-:-:S09]  /*1050*/  UMOV UR5, URZ ;  /* 0x0000003f00057c82 */ /* 0x000fd20008000000 */
.L_x_293:
[----:B0-----:R-:W0:Y:S01]  /*1060*/  S2R R0, SR_TID.X ;  /* 0x0000000000007919 */ /* 0x001e220000002100 */
[----:B-1----:R-:W1:Y:S01]  /*1070*/  S2UR UR11, SR_CgaCtaId ;  /* 0x00000000000b79c3 */ /* 0x002e620000008800 */
[----:B------:R-:W-:Y:S01]  /*1080*/  UMOV UR14, 0x400 ;  /* 0x00000400000e7882 */ /* 0x000fe20000000000 */
[----:B------:R-:W-:Y:S01]  /*1090*/  UMOV UR6, URZ ;  /* 0x0000003f00067c82 */ /* 0x000fe20008000000 */
[----:B------:R-:W-:Y:S01]  /*10a0*/  STL [R1+0x74], RZ ;  /* 0x000074ff01007387 */ /* 0x000fe20000100800 */
[----:B------:R-:W-:Y:S01]  /*10b0*/  UMOV UR7, URZ ;  /* 0x0000003f00077c82 */ /* 0x000fe20008000000 */
[----:B------:R-:W-:Y:S01]  /*10c0*/  UMOV UR8, URZ ;  /* 0x0000003f00087c82 */ /* 0x000fe20008000000 */
[----:B------:R-:W-:Y:S01]  /*10d0*/  UMOV UR18, UR5 ;  /* 0x0000000500127c82 */ /* 0x000fe20008000000 */
[----:B------:R-:W-:Y:S01]  /*10e0*/  STL [R1+0x70], RZ ;  /* 0x000070ff01007387 */ /* 0x000fe20000100800 */
[----:B--2---:R-:W2:Y:S01]  /*10f0*/  LDC R2, c[0x0][0x28c] ;  /* 0x0000a300ff027b82 */ /* 0x004ea20000000800 */
[----:B------:R-:W-:-:S02]  /*1100*/  CS2R R4, SRZ ;  /* 0x0000000000047805 */ /* 0x000fc4000001ff00 */
[----:B------:R-:W-:Y:S01]  /*1110*/  CS2R R6, SRZ ;  /* 0x0000000000067805 */ /* 0x000fe2000001ff00 */
[----:B------:R-:W-:Y:S01]  /*1120*/  STL [R1+0x6c], RZ ;  /* 0x00006cff01007387 */ /* 0x000fe20000100800 */
[----:B------:R-:W-:Y:S02]  /*1130*/  CS2R R8, SRZ ;  /* 0x0000000000087805 */ /* 0x000fe4000001ff00 */
[----:B------:R-:W-:Y:S02]  /*1140*/  CS2R R10, SRZ ;  /* 0x00000000000a7805 */ /* 0x000fe4000001ff00 */
[----:B------:R-:W-:Y:S01]  /*1150*/  CS2R R12, SRZ ;  /* 0x00000000000c7805 */ /* 0x000fe2000001ff00 */
[----:B------:R-:W-:Y:S01]  /*1160*/  STL [R1+0x68], RZ ;  /* 0x000068ff01007387 */ /* 0x000fe20000100800 */
[----:B------:R-:W-:Y:S02]  /*1170*/  CS2R R14, SRZ ;  /* 0x00000000000e7805 */ /* 0x000fe4000001ff00 */
[----:B------:R-:W-:-:S02]  /*1180*/  CS2R R16, SRZ ;  /* 0x0000000000107805 */ /* 0x000fc4000001ff00 */
[----:B------:R-:W-:Y:S01]  /*1190*/  CS2R R18, SRZ ;  /* 0x0000000000127805 */ /* 0x000fe2000001ff00 */
[----:B------:R-:W-:Y:S01]  /*11a0*/  STL [R1+0x64], RZ ;  /* 0x000064ff01007387 */ /* 0x000fe20000100800 */
[----:B------:R-:W-:Y:S02]  /*11b0*/  CS2R R20, SRZ ;  /* 0x0000000000147805 */ /* 0x000fe4000001ff00 */
[----:B------:R-:W-:Y:S02]  /*11c0*/  CS2R R22, SRZ ;  /* 0x0000000000167805 */ /* 0x000fe4000001ff00 */
[----:B------:R-:W-:Y:S01]  /*11d0*/  CS2R R152, SRZ ;  /* 0x0000000000987805 */ /* 0x000fe2000001ff00 */
[----:B------:R-:W-:Y:S01]  /*11e0*/  STL [R1+0x60], RZ ;  /* 0x000060ff01007387 */ /* 0x000fe20000100800 */
[----:B-1----:R-:W-:Y:S01]  /*11f0*/  ULEA UR14, UR11, UR14, 0x18 ;  /* 0x0000000e0b0e7291 */ /* 0x002fe2000f8ec03f */
[----:B------:R-:W-:Y:S02]  /*1200*/  CS2R R154, SRZ ;  /* 0x00000000009a7805 */ /* 0x000fe4000001ff00 */
[----:B------:R-:W-:Y:S01]  /*1210*/  CS2R R156, SRZ ;  /* 0x00000000009c7805 */ /* 0x000fe2000001ff00 */
[----:B------:R-:W-:Y:S01]  /*1220*/  STL [R1+0x5c], RZ ;  /* 0x00005cff01007387 */ /* 0x000fe20000100800 */
[----:B------:R-:W-:-:S02]  /*1230*/  CS2R R158, SRZ ;  /* 0x00000000009e7805 */ /* 0x000fc4000001ff00 */
[----:B------:R-:W-:Y:S02]  /*1240*/  CS2R R160, SRZ ;  /* 0x0000000000a07805 */ /* 0x000fe4000001ff00 */
[----:B------:R-:W-:Y:S02]  /*1250*/  CS2R R162, SRZ ;  /* 0x0000000000a27805 */ /* 0x000fe4000001ff00 */
[----:B0-----:R-:W-:Y:S01]  /*1260*/  LOP3.LUT R0, R0, 0x80, RZ, 0xc0, !PT ;  /* 0x0000008000007812 */ /* 0x001fe200078ec0ff */
[----:B------:R-:W-:Y:S01]  /*1270*/  STL [R1+0x58], RZ ;  /* 0x000058ff01007387 */ /* 0x000fe20000100800 */
[----:B--2---:R-:W-:Y:S02]  /*1280*/  ISETP.GE.AND P0, PT, R2, 0x1, PT ;  /* 0x000000010200780c */ /* 0x004fe40003f06270 */
[----:B------:R-:W-:Y:S02]  /*1290*/  CS2R R2, SRZ ;  /* 0x0000000000027805 */ /* 0x000fe4000001ff00 */
[----:B------:R-:W-:Y:S01]  /*12a0*/  SHF.R.U32.HI R0, RZ, 0x7, R0 ;  /* 0x00000007ff007819 */ /* 0x000fe20000011600 */
[----:B------:R-:W-:Y:S01]  /*12b0*/  STL [R1+0x54], RZ ;  /* 0x000054ff01007387 */ /* 0x000fe20000100800 */
[----:B------:R-:W-:-:S02]  /*12c0*/  CS2R R164, SRZ ;  /* 0x0000000000a47805 */ /* 0x000fc4000001ff00 */
[----:B------:R-:W-:Y:S02]  /*12d0*/  CS2R R166, SRZ ;  /* 0x0000000000a67805 */ /* 0x000fe4000001ff00 */
[----:B------:R-:W-:Y:S01]  /*12e0*/  CS2R R168, SRZ ;  /* 0x0000000000a87805 */ /* 0x000fe2000001ff00 */
[----:B------:R-:W-:Y:S01]  /*12f0*/  STL [R1+0x50], RZ ;  /* 0x000050ff01007387 */ /* 0x000fe20000100800 */
[----:B------:R-:W-:Y:S02]  /*1300*/  CS2R R170, SRZ ;  /* 0x0000000000aa7805 */ /* 0x000fe4000001ff00 */
[----:B------:R-:W-:Y:S02]  /*1310*/  CS2R R172, SRZ ;  /* 0x0000000000ac7805 */ /* 0x000fe4000001ff00 */
[----:B------:R-:W-:Y:S01]  /*1320*/  CS2R R174, SRZ ;  /* 0x0000000000ae7805 */ /* 0x000fe2000001ff00 */
[----:B------:R-:W0:Y:S01]  /*1330*/  SHFL.IDX PT, R0, R0, RZ, 0x1f ;  /* 0x00001fff00007589 */ /* 0x000e2200000e0000 */
[----:B------:R-:W-:-:S02]  /*1340*/  CS2R R176, SRZ ;  /* 0x0000000000b07805 */ /* 0x000fc4000001ff00 */
[----:B------:R-:W-:Y:S02]  /*1350*/  CS2R R178, SRZ ;  /* 0x0000000000b27805 */ /* 0x000fe4000001ff00 */
[----:B------:R-:W-:Y:S01]  /*1360*/  CS2R R180, SRZ ;  /* 0x0000000000b47805 */ /* 0x000fe2000001ff00 */
[----:B------:R1:W-:Y:S01]  /*1370*/  STL [R1+0x4c], RZ ;  /* 0x00004cff01007387 */ /* 0x0003e20000100800 */
[----:B------:R-:W-:Y:S02]  /*1380*/  CS2R R182, SRZ ;  /* 0x0000000000b67805 */ /* 0x000fe4000001ff00 */
[----:B------:R-:W-:Y:S02]  /*1390*/  CS2R R184, SRZ ;  /* 0x0000000000b87805 */ /* 0x000fe4000001ff00 */
[----:B------:R-:W-:Y:S01]  /*13a0*/  CS2R R186, SRZ ;  /* 0x0000000000ba7805 */ /* 0x000fe2000001ff00 */
[----:B------:R1:W-:Y:S01]  /*13b0*/  STL [R1+0x48], RZ ;  /* 0x000048ff01007387 */ /* 0x0003e20000100800 */
        /* <DEDUP_REMOVED lines=14> */
[----:B------:R-:W-:Y:S02]  /*14a0*/  CS2R R210, SRZ ;  /* 0x0000000000d27805 */ /* 0x000fe4000001ff00 */
[----:B0-----:R-:W-:Y:S01]  /*14b0*/  R2UR UR9, R0 ;  /* 0x00000000000972ca */ /* 0x001fe200000e0000 */
[----:B------:R1:W-:Y:S01]  /*14c0*/  STL [R1+0x38], RZ ;  /* 0x000038ff01007387 */ /* 0x0003e20000100800 */
[----:B------:R-:W-:Y:S01]  /*14d0*/  IMAD.MOV.U32 R0, RZ, RZ, RZ ;  /* 0x000000ffff007224 */ /* 0x000fe200078e00ff */
[----:B------:R-:W-:-:S02]  /*14e0*/  CS2R R212, SRZ ;  /* 0x0000000000d47805 */ /* 0x000fc4000001ff00 */
[----:B------:R-:W-:Y:S01]  /*14f0*/  CS2R R214, SRZ ;  /* 0x0000000000d67805 */ /* 0x000fe2000001ff00 */
[----:B------:R1:W-:Y:S01]  /*1500*/  STL [R1+0x34], RZ ;  /* 0x000034ff01007387 */ /* 0x0003e20000100800 */
[----:B------:R-:W-:Y:S02]  /*1510*/  CS2R R216, SRZ ;  /* 0x0000000000d87805 */ /* 0x000fe4000001ff00 */
[----:B------:R-:W-:Y:S02]  /*1520*/  CS2R R218, SRZ ;  /* 0x0000000000da7805 */ /* 0x000fe4000001ff00 */
[----:B------:R-:W-:Y:S01]  /*1530*/  CS2R R220, SRZ ;  /* 0x0000000000dc7805 */ /* 0x000fe2000001ff00 */
[----:B------:R1:W-:Y:S01]  /*1540*/  STL [R1+0x30], RZ ;  /* 0x000030ff01007387 */ /* 0x0003e20000100800 */
[----:B------:R-:W-:Y:S02]  /*1550*/  CS2R R222, SRZ ;  /* 0x0000000000de7805 */ /* 0x000fe4000001ff00 */
[----:B------:R-:W-:Y:S01]  /*1560*/  CS2R R224, SRZ ;  /* 0x0000000000e07805 */ /* 0x000fe2000001ff00 */
[----:B------:R-:W-:Y:S01]  /*1570*/  IMAD.MOV.U32 R226, RZ, RZ, RZ ;  /* 0x000000ffffe27224 */ /* 0x000fe200078e00ff */
[----:B------:R1:W-:Y:S01]  /*1580*/  STL [R1+0x2c], RZ ;  /* 0x00002cff01007387 */ /* 0x0003e20000100800 */
[----:B------:R-:W-:Y:S01]  /*1590*/  ULEA.HI UR10, UR9, UR9, URZ, 0x1 ;  /* 0x00000009090a7291 */ /* 0x000fe2000f8f083f */
[----:B------:R-:W-:Y:S01]  /*15a0*/  IMAD.U32 R227, RZ, RZ, UR4 ;  /* 0x00000004ffe37e24 */ /* 0x000fe2000f8e00ff */
[----:B------:R-:W-:Y:S01]  /*15b0*/  CS2R R88, SRZ ;  /* 0x0000000000587805 */ /* 0x000fe2000001ff00 */
[----:B------:R1:W-:Y:S01]  /*15c0*/  STL [R1+0x28], RZ ;  /* 0x000028ff01007387 */ /* 0x0003e20000100800 */
[----:B------:R-:W-:Y:S01]  /*15d0*/  ULOP3.LUT UR10, UR10, 0x1ffffe, URZ, 0xc0, !UPT ;  /* 0x001ffffe0a0a7892 */ /* 0x000fe2000f8ec03f */
[----:B------:R-:W-:-:S02]  /*15e0*/  CS2R R90, SRZ ;  /* 0x00000000005a7805 */ /* 0x000fc4000001ff00 */
[----:B------:R-:W-:Y:S01]  /*15f0*/  CS2R R92, SRZ ;  /* 0x00000000005c7805 */ /* 0x000fe2000001ff00 */
[----:B------:R1:W-:Y:S01]  /*1600*/  STL [R1+0x24], RZ ;  /* 0x000024ff01007387 */ /* 0x0003e20000100800 */
[----:B------:R-:W-:Y:S01]  /*1610*/  UIADD3 UR10, UR9, -UR10, URZ ;  /* 0x8000000a090a7290 */ /* 0x000fe2000fffe03f */
[----:B------:R-:W-:Y:S02]  /*1620*/  CS2R R94, SRZ ;  /* 0x00000000005e7805 */ /* 0x000fe4000001ff00 */
[----:B------:R-:W-:Y:S01]  /*1630*/  CS2R R96, SRZ ;  /* 0x0000000000607805 */ /* 0x000fe2000001ff00 */
[----:B------:R1:W-:Y:S01]  /*1640*/  STL [R1+0x20], RZ ;  /* 0x000020ff01007387 */ /* 0x0003e20000100800 */
[----:B------:R-:W-:Y:S01]  /*1650*/  ULEA UR10, UR10, UR14, 0xb ;  /* 0x0000000e0a0a7291 */ /* 0x000fe2000f8e583f */
[----:B------:R-:W-:Y:S02]  /*1660*/  CS2R R98, SRZ ;  /* 0x0000000000627805 */ /* 0x000fe4000001ff00 */
[----:B------:R-:W-:Y:S01]  /*1670*/  CS2R R100, SRZ ;  /* 0x0000000000647805 */ /* 0x000fe2000001ff00 */
[----:B------:R1:W-:Y:S01]  /*1680*/  STL [R1+0x1c], RZ ;  /* 0x00001cff01007387 */ /* 0x0003e20000100800 */
[----:B------:R-:W-:Y:S01]  /*1690*/  UIADD3 UR10, UR10, 0x180, URZ ;  /* 0x000001800a0a7890 */ /* 0x000fe2000fffe03f */
[----:B------:R-:W-:-:S02]  /*16a0*/  CS2R R102, SRZ ;  /* 0x0000000000667805 */ /* 0x000fc4000001ff00 */
[----:B------:R-:W-:Y:S01]  /*16b0*/  CS2R R104, SRZ ;  /* 0x0000000000687805 */ /* 0x000fe2000001ff00 */
[----:B------:R1:W-:Y:S01]  /*16c0*/  STL [R1+0x18], RZ ;  /* 0x000018ff01007387 */ /* 0x0003e20000100800 */
[----:B------:R-:W-:Y:S01]  /*16d0*/  USHF.R.U32.HI UR10, URZ, 0x4, UR10 ;  /* 0x000000043f0a7899 */ /* 0x000fe2000801160a */
[----:B------:R-:W-:Y:S02]  /*16e0*/  CS2R R106, SRZ ;  /* 0x00000000006a7805 */ /* 0x000fe4000001ff00 */
[----:B------:R-:W-:Y:S01]  /*16f0*/  CS2R R108, SRZ ;  /* 0x00000000006c7805 */ /* 0x000fe2000001ff00 */
[----:B------:R1:W-:Y:S01]  /*1700*/  STL [R1+0x14], RZ ;  /* 0x000014ff01007387 */ /* 0x0003e20000100800 */
[----:B------:R-:W-:Y:S01]  /*1710*/  ULOP3.LUT UR15, UR10, 0x3fff, URZ, 0xc0, !UPT ;  /* 0x00003fff0a0f7892 */ /* 0x000fe2000f8ec03f */
        /* <DEDUP_REMOVED lines=18> */
[----:B------:R1:W-:Y:S01]  /*1840*/  STL [R1], RZ ;  /* 0x000000ff01007387 */ /* 0x0003e20000100800 */
[----:B------:R-:W-:-:S02]  /*1850*/  CS2R R138, SRZ ;  /* 0x00000000008a7805 */ /* 0x000fc4000001ff00 */
[----:B------:R-:W-:Y:S02]  /*1860*/  CS2R R140, SRZ ;  /* 0x00000000008c7805 */ /* 0x000fe4000001ff00 */
[----:B------:R-:W-:Y:S02]  /*1870*/  CS2R R142, SRZ ;  /* 0x00000000008e7805 */ /* 0x000fe4000001ff00 */
[----:B------:R-:W-:Y:S02]  /*1880*/  CS2R R144, SRZ ;  /* 0x0000000000907805 */ /* 0x000fe4000001ff00 */
[----:B------:R-:W-:Y:S02]  /*1890*/  CS2R R146, SRZ ;  /* 0x0000000000927805 */ /* 0x000fe4000001ff00 */
[----:B------:R-:W-:Y:S02]  /*18a0*/  CS2R R148, SRZ ;  /* 0x0000000000947805 */ /* 0x000fe4000001ff00 */
[----:B------:R-:W-:-:S02]  /*18b0*/  CS2R R150, SRZ ;  /* 0x0000000000967805 */ /* 0x000fc4000001ff00 */
[----:B------:R-:W-:Y:S02]  /*18c0*/  CS2R R24, SRZ ;  /* 0x0000000000187805 */ /* 0x000fe4000001ff00 */
[----:B---34-:R-:W-:Y:S02]  /*18d0*/  CS2R R26, SRZ ;  /* 0x00000000001a7805 */ /* 0x018fe4000001ff00 */
[----:B------:R-:W-:Y:S02]  /*18e0*/  CS2R R28, SRZ ;  /* 0x00000000001c7805 */ /* 0x000fe4000001ff00 */
[----:B------:R-:W-:Y:S02]  /*18f0*/  CS2R R30, SRZ ;  /* 0x00000000001e7805 */ /* 0x000fe4000001ff00 */
[----:B------:R-:W-:Y:S02]  /*1900*/  CS2R R32, SRZ ;  /* 0x0000000000207805 */ /* 0x000fe4000001ff00 */
        /* <DEDUP_REMOVED lines=26> */
[----:B------:R-:W-:Y:S01]  /*1ab0*/  CS2R R86, SRZ ;  /* 0x0000000000567805 */ /* 0x000fe2000001ff00 */
[----:B-1----:R-:W-:Y:S06]  /*1ac0*/  @!P0 BRA `(.L_x_13) ;  /* 0x0000001000608947 */ /* 0x002fec0003800000 */
[----:B------:R-:W-:-:S06]  /*1ad0*/  UISETP.NE.AND UP0, UPT, UR23, 0x3, UPT ;  /* 0x000000031700788c */ /* 0x000fcc000bf05270 */
[----:B------:R-:W-:-:S13]  /*1ae0*/  PLOP3.LUT P1, PT, PT, PT, UP0, 0x80, 0x0 ;  /* 0x000000000000781c */ /* 0x000fda0003f2f008 */
[----:B------:R-:W-:Y:S05]  /*1af0*/  @!P1 BRA `(.L_x_14) ;  /* 0x0000000000049947 */ /* 0x000fea0003800000 */
[----:B------:R-:W-:Y:S01]  /*1b00*/  BPT.TRAP 0x1 ;  /* 0x000000040000795c */ /* 0x000fe20000300000 */
.L_x_14:
[----:B------:R-:W-:Y:S01]  /*1b10*/  ULEA UR7, UR5, UR14, 0x3 ;  /* 0x0000000e05077291 */ /* 0x000fe2000f8e183f */
[----:B------:R-:W-:-:S05]  /*1b20*/  IMAD.U32 R0, RZ, RZ, UR4 ;  /* 0x00000004ff007e24 */ /* 0x000fca000f8e00ff */
[----:B------:R-:W-:-:S04]  /*1b30*/  SHF.L.U32 R0, R0, 0x1f, RZ ;  /* 0x0000001f00007819 */ /* 0x000fc800000006ff */
[----:B------:R0:W1:Y:S01]  /*1b40*/  SYNCS.PHASECHK.TRANS64.TRYWAIT P0, [UR7], R0 ;  /* 0x00000000ff0075a7 */ /* 0x0000620008000147 */
[----:B------:R-:W-:Y:S05]  /*1b50*/  @!P1 BRA `(.L_x_15) ;  /* 0x0000000000049947 */ /* 0x000fea0003800000 */
[----:B------:R-:W-:Y:S01]  /*1b60*/  BPT.TRAP 0x1 ;  /* 0x000000040000795c */ /* 0x000fe20000300000 */
.L_x_15:
[----:B------:R2:W-:Y:S01]  /*1b70*/  STL [R1+0x74], RZ ;  /* 0x000074ff01007387 */ /* 0x0005e20000100800 */
[----:B------:R-:W-:Y:S01]  /*1b80*/  UMOV UR6, 0x1 ;  /* 0x0000000100067882 */ /* 0x000fe20000000000 */
[----:B-1----:R-:W-:Y:S05]  /*1b90*/  @P0 BRA `(.L_x_16) ;  /* 0x0000000000080947 */ /* 0x002fea0003800000 */
[----:B------:R-:W1:Y:S02]  /*1ba0*/  SYNCS.PHASECHK.TRANS64.TRYWAIT P0, [UR7], R0 ;  /* 0x00000000ff0075a7 */ /* 0x000e640008000147 */
[----:B-1----:R-:W-:Y:S05]  /*1bb0*/  @!P0 BRA `(.L_x_17) ;  /* 0x000000e400908947 */ /* 0x002fea0003800000 */
.L_x_16:
[----:B------:R3:W-:Y:S01]  /*1bc0*/  STL [R1+0x70], RZ ;  /* 0x000070ff01007387 */ /* 0x0007e20000100800 */
[----:B------:R-:W-:Y:S01]  /*1bd0*/  UIADD3 UR7, UR14, 0xc180, URZ ;  /* 0x0000c1800e077890 */ /* 0x000fe2000fffe03f */
[----:B------:R-:W-:Y:S01]  /*1be0*/  WARPGROUP.ARRIVE ;  /* 0x00000000000079c5 */ /* 0x000fe20000000000 */
[----:B------:R-:W-:Y:S01]  /*1bf0*/  ULOP3.LUT UR8, UR15, 0x10000, URZ, 0xfc, !UPT ;  /* 0x000100000f087892 */ /* 0x000fe2000f8efc3f */
[----:B------:R3:W-:Y:S01]  /*1c00*/  STL [R1+0x6c], RZ ;  /* 0x00006cff01007387 */ /* 0x0007e20000100800 */
[----:B------:R-:W-:Y:S01]  /*1c10*/  USHF.R.U32.HI UR7, URZ, 0x4, UR7 ;  /* 0x000000043f077899 */ /* 0x000fe20008011607 */
[----:B01----:R-:W-:Y:S01]  /*1c20*/  IMAD.MOV.U32 R0, RZ, RZ, RZ ;  /* 0x000000ffff007224 */ /* 0x003fe200078e00ff */
[----:B------:R-:W-:Y:S01]  /*1c30*/  ULEA UR8, UR5, UR8, 0x9 ;  /* 0x0000000805087291 */ /* 0x000fe2000f8e483f */
[----:B------:R3:W-:Y:S01]  /*1c40*/  STL [R1+0x68], RZ ;  /* 0x000068ff01007387 */ /* 0x0007e20000100800 */
[----:B------:R-:W-:Y:S01]  /*1c50*/  ULOP3.LUT UR7, UR7, 0x3fff, URZ, 0xc0, !UPT ;  /* 0x00003fff07077892 */ /* 0x000fe2000f8ec03f */
[----:B------:R-:W-:Y:S01]  /*1c60*/  CS2R R2, SRZ ;  /* 0x0000000000027805 */ /* 0x000fe2000001ff00 */
[----:B------:R-:W-:Y:S01]  /*1c70*/  UMOV UR9, 0xc0000010 ;  /* 0xc000001000097882 */ /* 0x000fe20000000000 */
[----:B------:R3:W-:Y:S01]  /*1c80*/  STL [R1+0x64], RZ ;  /* 0x000064ff01007387 */ /* 0x0007e20000100800 */
[----:B------:R-:W-:Y:S01]  /*1c90*/  ULOP3.LUT UR7, UR7, 0x10000, URZ, 0xfc, !UPT ;  /* 0x0001000007077892 */ /* 0x000fe2000f8efc3f */
[----:B------:R-:W-:Y:S01]  /*1ca0*/  CS2R R4, SRZ ;  /* 0x0000000000047805 */ /* 0x000fe2000001ff00 */
[----:B------:R-:W-:Y:S01]  /*1cb0*/  UMOV UR11, 0xc0000010 ;  /* 0xc0000010000b7882 */ /* 0x000fe20000000000 */
[----:B------:R3:W-:Y:S01]  /*1cc0*/  STL [R1+0x60], RZ ;  /* 0x000060ff01007387 */ /* 0x0007e20000100800 */
[----:B------:R-:W-:Y:S01]  /*1cd0*/  ULEA UR10, UR5, UR7, 0x8 ;  /* 0x00000007050a7291 */ /* 0x000fe2000f8e403f */
[----:B------:R-:W-:-:S02]  /*1ce0*/  CS2R R6, SRZ ;  /* 0x0000000000067805 */ /* 0x000fc4000001ff00 */
[----:B------:R-:W-:Y:S01]  /*1cf0*/  CS2R R8, SRZ ;  /* 0x0000000000087805 */ /* 0x000fe2000001ff00 */
[----:B------:R3:W-:Y:S01]  /*1d00*/  STL [R1+0x5c], RZ ;  /* 0x00005cff01007387 */ /* 0x0007e20000100800 */
[----:B------:R-:W-:Y:S01]  /*1d10*/  ULDC UR7, c[0x0][0x50c] ;  /* 0x0001430000077ab9 */ /* 0x000fe20000000800 */
[----:B------:R-:W-:Y:S01]  /*1d20*/  CS2R R10, SRZ ;  /* 0x00000000000a7805 */ /* 0x000fe2000001ff00 */
[----:B------:R-:W-:Y:S01]  /*1d30*/  UISETP.NE.AND UP0, UPT, UR7, 0x1, UPT ;  /* 0x000000010700788c */ /* 0x000fe2000bf05270 */
[----:B------:R3:W-:Y:S01]  /*1d40*/  STL [R1+0x58], RZ ;  /* 0x000058ff01007387 */ /* 0x0007e20000100800 */
[----:B------:R-:W-:Y:S01]  /*1d50*/  CS2R R12, SRZ ;  /* 0x00000000000c7805 */ /* 0x000fe2000001ff00 */
[----:B------:R-:W-:Y:S01]  /*1d60*/  QGMMA.64x128x32.F32.E4M3.E4M3 R88, gdesc[UR8], RZ, !UPT ;  /* 0x01e00000085879f3 */ /* 0x000fe2000c7008ff */
[----:B------:R-:W-:Y:S01]  /*1d70*/  USEL UR7, URZ, 0x1, UP0 ;  /* 0x000000013f077887 */ /* 0x000fe20008000000 */
[----:B------:R3:W-:Y:S01]  /*1d80*/  STL [R1+0x54], RZ ;  /* 0x000054ff01007387 */ /* 0x0007e20000100800 */
[----:B------:R-:W-:Y:S01]  /*1d90*/  UIADD3 UR8, UR8, 0x100, URZ ;  /* 0x0000010008087890 */ /* 0x000fe2000fffe03f */
[----:B------:R-:W-:Y:S01]  /*1da0*/  CS2R R14, SRZ ;  /* 0x00000000000e7805 */ /* 0x000fe2000001ff00 */
[----:B------:R-:W-:Y:S01]  /*1db0*/  UMOV UR9, 0xc0000010 ;  /* 0xc000001000097882 */ /* 0x000fe20000000000 */
[----:B------:R3:W-:Y:S01]  /*1dc0*/  STL [R1+0x50], RZ ;  /* 0x000050ff01007387 */ /* 0x0007e20000100800 */
[----:B------:R-:W-:-:S02]  /*1dd0*/  ISETP.NE.AND P0, PT, RZ, UR7, PT ;  /* 0x00000007ff007c0c */ /* 0x000fc4000bf05270 */
[----:B------:R-:W-:Y:S02]  /*1de0*/  CS2R R16, SRZ ;  /* 0x0000000000107805 */ /* 0x000fe4000001ff00 */
[----:B------:R-:W-:Y:S01]  /*1df0*/  CS2R R18, SRZ ;  /* 0x0000000000127805 */ /* 0x000fe2000001ff00 */
[----:B------:R3:W-:Y:S01]  /*1e00*/  STL [R1+0x4c], RZ ;  /* 0x00004cff01007387 */ /* 0x0007e20000100800 */
[----:B------:R-:W-:Y:S01]  /*1e10*/  CS2R R20, SRZ ;  /* 0x0000000000147805 */ /* 0x000fe2000001ff00 */
[----:B------:R-:W-:Y:S01]  /*1e20*/  QGMMA.64x128x32.F32.E4M3.E4M3 R24, gdesc[UR8], RZ, !UPT, gsb0 ;  /* 0x01e00000081879f3 */ /* 0x000fe2000c0008ff */
[----:B------:R-:W-:Y:S01]  /*1e30*/  CS2R R22, SRZ ;  /* 0x0000000000167805 */ /* 0x000fe2000001ff00 */
[----:B------:R3:W-:Y:S01]  /*1e40*/  STL [R1+0x48], RZ ;  /* 0x000048ff01007387 */ /* 0x0007e20000100800 */
[----:B------:R-:W-:Y:S02]  /*1e50*/  CS2R R152, SRZ ;  /* 0x0000000000987805 */ /* 0x000fe4000001ff00 */
        /* <DEDUP_REMOVED lines=47> */
[----:B------:R-:W-:Y:S01]  /*2150*/  CS2R R224, SRZ ;  /* 0x0000000000e07805 */ /* 0x000fe2000001ff00 */
[----:B------:R-:W-:Y:S02]  /*2160*/  IMAD.MOV.U32 R226, RZ, RZ, RZ ;  /* 0x000000ffffe27224 */ /* 0x000fe400078e00ff */
[----:B------:R3:W-:Y:S04]  /*2170*/  STL [R1+0x14], RZ ;  /* 0x000014ff01007387 */ /* 0x0007e80000100800 */
[----:B------:R3:W-:Y:S04]  /*2180*/  STL [R1+0x10], RZ ;  /* 0x000010ff01007387 */ /* 0x0007e80000100800 */
[----:B------:R3:W-:Y:S04]  /*2190*/  STL [R1+0xc], RZ ;  /* 0x00000cff01007387 */ /* 0x0007e80000100800 */
[----:B------:R3:W-:Y:S04]  /*21a0*/  STL [R1+0x8], RZ ;  /* 0x000008ff01007387 */ /* 0x0007e80000100800 */
[----:B------:R3:W-:Y:S04]  /*21b0*/  STL [R1+0x4], RZ ;  /* 0x000004ff01007387 */ /* 0x0007e80000100800 */
[----:B------:R3:W-:Y:S01]  /*21c0*/  STL [R1], RZ ;  /* 0x000000ff01007387 */ /* 0x0007e20000100800 */
[----:B------:R-:W-:Y:S05]  /*21d0*/  @!P0 BRA `(.L_x_18) ;  /* 0x0000000800808947 */ /* 0x000fea0003800000 */
[----:B------:R-:W-:Y:S02]  /*21e0*/  WARPGROUP.DEPBAR.LE gsb0, 0x0 ;  /* 0x00008000000079c5 */ /* 0x000fe40000010000 */
[----:B------:R-:W-:-:S01]  /*21f0*/  FADD R227, RZ, R58 ;  /* 0x0000003affe37221 */ /* 0x000fc20000000000 */
[----:B------:R-:W-:Y:S01]  /*2200*/  FADD R226, RZ, R88 ;  /* 0x00000058ffe27221 */ /* 0x000fe20000000000 */
[----:B------:R-:W-:-:S01]  /*2210*/  FADD R225, RZ, R89 ;  /* 0x00000059ffe17221 */ /* 0x000fc20000000000 */
[----:B------:R-:W-:Y:S01]  /*2220*/  FADD R224, RZ, R90 ;  /* 0x0000005affe07221 */ /* 0x000fe20000000000 */
[----:B------:R-:W-:-:S01]  /*2230*/  FADD R223, RZ, R91 ;  /* 0x0000005bffdf7221 */ /* 0x000fc20000000000 */
[----:B------:R0:W-:Y:S01]  /*2240*/  STL [R1], R227 ;  /* 0x000000e301007387 */ /* 0x0001e20000100800 */
[----:B------:R-:W-:-:S01]  /*2250*/  FADD R222, RZ, R92 ;  /* 0x0000005cffde7221 */ /* 0x000fc20000000000 */
[----:B------:R-:W-:Y:S01]  /*2260*/  FADD R221, RZ, R93 ;  /* 0x0000005dffdd7221 */ /* 0x000fe20000000000 */
[----:B------:R-:W-:-:S01]  /*2270*/  FADD R220, RZ, R94 ;  /* 0x0000005effdc7221 */ /* 0x000fc20000000000 */
[----:B------:R-:W-:Y:S01]  /*2280*/  FADD R219, RZ, R95 ;  /* 0x0000005fffdb7221 */ /* 0x000fe20000000000 */
[----:B------:R-:W-:-:S01]  /*2290*/  FADD R218, RZ, R96 ;  /* 0x00000060ffda7221 */ /* 0x000fc20000000000 */
[----:B------:R-:W-:Y:S01]  /*22a0*/  FADD R217, RZ, R97 ;  /* 0x00000061ffd97221 */ /* 0x000fe20000000000 */
[----:B------:R-:W-:-:S01]  /*22b0*/  FADD R216, RZ, R98 ;  /* 0x00000062ffd87221 */ /* 0x000fc20000000000 */
[----:B------:R-:W-:Y:S01]  /*22c0*/  FADD R215, RZ, R99 ;  /* 0x00000063ffd77221 */ /* 0x000fe20000000000 */
[----:B------:R-:W-:-:S01]  /*22d0*/  FADD R214, RZ, R100 ;  /* 0x00000064ffd67221 */ /* 0x000fc20000000000 */
[----:B0-----:R-:W-:Y:S01]  /*22e0*/  FADD R227, RZ, R59 ;  /* 0x0000003bffe37221 */ /* 0x001fe20000000000 */
[----:B------:R-:W-:-:S01]  /*22f0*/  FADD R213, RZ, R101 ;  /* 0x00000065ffd57221 */ /* 0x000fc20000000000 */
[----:B------:R-:W-:Y:S01]  /*2300*/  FADD R212, RZ, R102 ;  /* 0x00000066ffd47221 */ /* 0x000fe20000000000 */
[----:B------:R-:W-:-:S01]  /*2310*/  FADD R211, RZ, R103 ;  /* 0x00000067ffd37221 */ /* 0x000fc20000000000 */
[----:B------:R-:W-:Y:S01]  /*2320*/  FADD R210, RZ, R104 ;  /* 0x00000068ffd27221 */ /* 0x000fe20000000000 */
[----:B------:R0:W-:Y:S01]  /*2330*/  STL [R1+0x4], R227 ;  /* 0x000004e301007387 */ /* 0x0001e20000100800 */
        /* <DEDUP_REMOVED lines=93> */
[----:B------:R-:W-:Y:S01]  /*2910*/  UMOV UR6, URZ ;  /* 0x0000003f00067c82 */ /* 0x000fe20008000000 */
[----:B0-----:R-:W-:-:S05]  /*2920*/  FADD R227, RZ, R66 ;  /* 0x00000042ffe37221 */ /* 0x001fca0000000000 */
[----:B------:R0:W-:Y:S02]  /*2930*/  STL [R1+0x20], R227 ;  /* 0x000020e301007387 */ /* 0x0001e40000100800 */
        /* <DEDUP_REMOVED lines=42> */
.L_x_18:
[----:B------:R-:W-:-:S04]  /*2be0*/  UIADD3 UR18, UR5, 0x1, URZ ;  /* 0x0000000105127890 */ /* 0x000fc8000fffe03f */
[----:B------:R-:W-:-:S04]  /*2bf0*/  UISETP.NE.AND UP0, UPT, UR18, 0x6, UPT ;  /* 0x000000061200788c */ /* 0x000fc8000bf05270 */
[----:B------:R-:W-:Y:S02]  /*2c00*/  USEL UR8, URZ, 0x1, UP0 ;  /* 0x000000013f087887 */ /* 0x000fe40008000000 */
[----:B------:R-:W-:Y:S02]  /*2c10*/  USEL UR18, UR18, URZ, UP0 ;  /* 0x0000003f12127287 */ /* 0x000fe40008000000 */
[----:B------:R-:W-:-:S06]  /*2c20*/  ULOP3.LUT UR8, UR4, UR8, URZ, 0x3c, !UPT ;  /* 0x0000000804087292 */ /* 0x000fcc000f8e3c3f */
[----:B0-----:R-:W-:Y:S01]  /*2c30*/  IMAD.U32 R227, RZ, RZ, UR8 ;  /* 0x00000008ffe37e24 */ /* 0x001fe2000f8e00ff */
[----:B------:R-:W-:-:S06]  /*2c40*/  UMOV UR8, 0x1 ;  /* 0x0000000100087882 */ /* 0x000fcc0000000000 */
.L_x_13:
[----:B------:R-:W-:-:S04]  /*2c50*/  UISETP.LT.AND UP0, UPT, UR12, 0x1, UPT ;  /* 0x000000010c00788c */ /* 0x000fc8000bf01270 */
[----:B------:R-:W-:-:S04]  /*2c60*/  USEL UR9, UR12, 0x1, UP0 ;  /* 0x000000010c097887 */ /* 0x000fc80008000000 */
[----:B------:R-:W-:-:S04]  /*2c70*/  UIADD3 UR9, UR12, -UR9, URZ ;  /* 0x800000090c097290 */ /* 0x000fc8000fffe03f */
[----:B------:R-:W-:-:S06]  /*2c80*/  UISETP.GE.AND UP0, UPT, UR9, 0x1, UPT ;  /* 0x000000010900788c */ /* 0x000fcc000bf06270 */
[----:B------:R-:W-:-:S13]  /*2c90*/  PLOP3.LUT P0, PT, PT, PT, UP0, 0x80, 0x0 ;  /* 0x000000000000781c */ /* 0x000fda0003f0f008 */
[----:B------:R-:W-:Y:S05]  /*2ca0*/  @!P0 BRA `(.L_x_19) ;  /* 0x00000010007c8947 */ /* 0x000fea0003800000 */
[----:B------:R-:W-:Y:S01]  /*2cb0*/  IMAD.U32 R228, RZ, RZ, UR9 ;  /* 0x00000009ffe47e24 */ /* 0x000fe2000f8e00ff */
[----:B------:R-:W-:Y:S01]  /*2cc0*/  UMOV UR19, UR5 ;  /* 0x0000000500137c82 */ /* 0x000fe20008000000 */
[----:B------:R-:W-:-:S05]  /*2cd0*/  ULDC UR24, c[0x0][0x50c] ;  /* 0x0001430000187ab9 */ /* 0x000fca0000000800 */
.L_x_27:
[----:B------:R-:W-:-:S06]  /*2ce0*/  UISETP.NE.AND UP0, UPT, UR23, 0x3, UPT ;  /* 0x000000031700788c */ /* 0x000fcc000bf05270 */
[----:B------:R-:W-:-:S13]  /*2cf0*/  PLOP3.LUT P1, PT, PT, PT, UP0, 0x80, 0x0 ;  /* 0x000000000000781c */ /* 0x000fda0003f2f008 */
[----:B01----:R-:W-:Y:S05]  /*2d00*/  @!P1 BRA `(.L_x_20) ;  /* 0x0000000000049947 */ /* 0x003fea0003800000 */
[----:B------:R-:W-:Y:S01]  /*2d10*/  BPT.TRAP 0x1 ;  /* 0x000000040000795c */ /* 0x000fe20000300000 */
.L_x_20:
[----:B------:R-:W0:Y:S01]  /*2d20*/  S2UR UR9, SR_CgaCtaId ;  /* 0x00000000000979c3 */ /* 0x000e220000008800 */
[----:B------:R-:W-:Y:S01]  /*2d30*/  UMOV UR14, 0x400 ;  /* 0x00000400000e7882 */ /* 0x000fe20000000000 */
[----:B------:R-:W-:Y:S01]  /*2d40*/  SHF.L.U32 R229, R227, 0x1f, RZ ;  /* 0x0000001fe3e57819 */ /* 0x000fe200000006ff */
[----:B0-----:R-:W-:-:S04]  /*2d50*/  ULEA UR14, UR9, UR14, 0x18 ;  /* 0x0000000e090e7291 */ /* 0x001fc8000f8ec03f */
[----:B------:R-:W-:-:S09]  /*2d60*/  ULEA UR9, UR18, UR14, 0x3 ;  /* 0x0000000e12097291 */ /* 0x000fd2000f8e183f */
[----:B------:R0:W1:Y:S01]  /*2d70*/  SYNCS.PHASECHK.TRANS64.TRYWAIT P0, [UR9], R229 ;  /* 0x000000e5ff0075a7 */ /* 0x0000620008000149 */
[----:B------:R-:W-:Y:S05]  /*2d80*/  @!P1 BRA `(.L_x_21) ;  /* 0x0000000000049947 */ /* 0x000fea0003800000 */
[----:B------:R-:W-:Y:S01]  /*2d90*/  BPT.TRAP 0x1 ;  /* 0x000000040000795c */ /* 0x000fe20000300000 */
.L_x_21:
[----:B-1----:R-:W-:Y:S05]  /*2da0*/  @P0 BRA `(.L_x_22) ;  /* 0x0000000000080947 */ /* 0x002fea0003800000 */
[----:B------:R-:W1:Y:S02]  /*2db0*/  SYNCS.PHASECHK.TRANS64.TRYWAIT P0, [UR9], R229 ;  /* 0x000000e5ff0075a7 */ /* 0x000e640008000149 */
[----:B-1----:R-:W-:Y:S05]  /*2dc0*/  @!P0 BRA `(.L_x_23) ;  /* 0x000000d400248947 */ /* 0x002fea0003800000 */
.L_x_22:
[----:B------:R-:W-:Y:S01]  /*2dd0*/  UIADD3 UR9, UR14, 0xc180, URZ ;  /* 0x0000c1800e097890 */ /* 0x000fe2000fffe03f */
[----:B------:R-:W-:Y:S01]  /*2de0*/  WARPGROUP.ARRIVE ;  /* 0x00000000000079c5 */ /* 0x000fe20000000000 */
[----:B------:R-:W-:Y:S02]  /*2df0*/  UISETP.NE.AND UP0, UPT, UR7, URZ, UPT ;  /* 0x0000003f0700728c */ /* 0x000fe4000bf05270 */
[----:B------:R-:W-:Y:S02]  /*2e00*/  USHF.R.U32.HI UR9, URZ, 0x4, UR9 ;  /* 0x000000043f097899 */ /* 0x000fe40008011609 */
[----:B------:R-:W-:Y:S02]  /*2e10*/  USEL UR8, UR8, URZ, !UP0 ;  /* 0x0000003f08087287 */ /* 0x000fe4000c000000 */
[----:B------:R-:W-:Y:S02]  /*2e20*/  ULOP3.LUT UR9, UR9, 0x3fff, URZ, 0xc0, !UPT ;  /* 0x00003fff09097892 */ /* 0x000fe4000f8ec03f */
[----:B------:R-:W-:-:S02]  /*2e30*/  ULOP3.LUT UR7, UR15, 0x10000, URZ, 0xfc, !UPT ;  /* 0x000100000f077892 */ /* 0x000fc4000f8efc3f */
[----:B------:R-:W-:Y:S02]  /*2e40*/  ULOP3.LUT UR9, UR9, 0x10000, URZ, 0xfc, !UPT ;  /* 0x0001000009097892 */ /* 0x000fe4000f8efc3f */
[----:B------:R-:W-:Y:S02]  /*2e50*/  UISETP.NE.U32.AND UP0, UPT, UR8, URZ, UPT ;  /* 0x0000003f0800728c */ /* 0x000fe4000bf05070 */
[----:B------:R-:W-:Y:S02]  /*2e60*/  ULEA UR8, UR18, UR7, 0x9 ;  /* 0x0000000712087291 */ /* 0x000fe4000f8e483f */
[----:B------:R-:W-:Y:S01]  /*2e70*/  ULEA UR10, UR18, UR9, 0x8 ;  /* 0x00000009120a7291 */ /* 0x000fe2000f8e403f */
[----:B------:R-:W-:Y:S02]  /*2e80*/  UMOV UR11, 0xc0000010 ;  /* 0xc0000010000b7882 */ /* 0x000fe40000000000 */
[----:B------:R-:W-:Y:S01]  /*2e90*/  UMOV UR9, 0xc0000010 ;  /* 0xc000001000097882 */ /* 0x000fe20000000000 */
[----:B------:R-:W-:-:S05]  /*2ea0*/  UIADD3 UR6, UR6, 0x1, URZ ;  /* 0x0000000106067890 */ /* 0x000fca000fffe03f */
[----:B------:R-:W-:Y:S01]  /*2eb0*/  QGMMA.64x128x32.F32.E4M3.E4M3 R88, gdesc[UR8], R88, UP0 ;  /* 0x01e00000085879f3 */ /* 0x000fe2000bf00858 */
[----:B------:R-:W-:Y:S01]  /*2ec0*/  UIADD3 UR8, UR8, 0x100, URZ ;  /* 0x0000010008087890 */ /* 0x000fe2000fffe03f */
[----:B------:R-:W-:-:S10]  /*2ed0*/  UMOV UR9, 0xc0000010 ;  /* 0xc000001000097882 */ /* 0x000fd40000000000 */
[----:B------:R-:W-:Y:S01]  /*2ee0*/  QGMMA.64x128x32.F32.E4M3.E4M3 R24, gdesc[UR8], R24, UP0, gsb0 ;  /* 0x01e00000081879f3 */ /* 0x000fe2000b800818 */
[----:B------:R-:W-:-:S04]  /*2ef0*/  UISETP.NE.AND UP0, UPT, UR6, UR24, UPT ;  /* 0x000000180600728c */ /* 0x000fc8000bf05270 */
[----:B------:R-:W-:-:S06]  /*2f00*/  USEL UR7, URZ, 0x1, UP0 ;  /* 0x000000013f077887 */ /* 0x000fcc0008000000 */
[----:B------:R-:W-:Y:S01]  /*2f10*/  ISETP.NE.AND P0, PT, RZ, UR7, PT ;  /* 0x00000007ff007c0c */ /* 0x000fe2000bf05270 */
[----:B------:R-:W-:-:S12]  /*2f20*/  WARPGROUP.DEPBAR.LE gsb0, 0x1 ;  /* 0x00008000000079c5 */ /* 0x000fd80000010100 */
[----:B------:R-:W-:Y:S05]  /*2f30*/  @!P0 BRA `(.L_x_24) ;  /* 0x0000000c00808947 */ /* 0x000fea0003800000 */
[----:B------:R-:W-:Y:S02]  /*2f40*/  WARPGROUP.DEPBAR.LE gsb0, 0x0 ;  /* 0x00008000000079c5 */ /* 0x000fe40000010000 */
[----:B------:R-:W-:-:S01]  /*2f50*/  FADD R226, R88, R226 ;  /* 0x000000e258e27221 */ /* 0x000fc20000000000 */
[----:B------:R-:W-:Y:S01]  /*2f60*/  FADD R225, R89, R225 ;  /* 0x000000e159e17221 */ /* 0x000fe20000000000 */
[----:B------:R1:W-:Y:S01]  /*2f70*/  STL [R1+0x88], R227 ;  /* 0x000088e301007387 */ /* 0x0003e20000100800 */
[----:B------:R-:W-:-:S01]  /*2f80*/  FADD R224, R90, R224 ;  /* 0x000000e05ae07221 */ /* 0x000fc20000000000 */
[----:B------:R-:W-:Y:S01]  /*2f90*/  FADD R223, R91, R223 ;  /* 0x000000df5bdf7221 */ /* 0x000fe20000000000 */
[----:B------:R-:W-:-:S01]  /*2fa0*/  FADD R222, R92, R222 ;  /* 0x000000de5cde7221 */ /* 0x000fc20000000000 */
[----:B------:R-:W-:Y:S01]  /*2fb0*/  FADD R221, R93, R221 ;  /* 0x000000dd5ddd7221 */ /* 0x000fe20000000000 */
[----:B-1----:R-:W4:Y:S04]  /*2fc0*/  LDL.LU R227, [R1+0x30] ;  /* 0x0000300001e37983 */ /* 0x002f280000300800 */
[----:B------:R1:W-:Y:S01]  /*2fd0*/  STL [R1+0x8c], R226 ;  /* 0x00008ce201007387 */ /* 0x0003e20000100800 */
[----:B------:R-:W-:-:S01]  /*2fe0*/  FADD R220, R94, R220 ;  /* 0x000000dc5edc7221 */ /* 0x000fc20000000000 */
[----:B------:R-:W-:-:S02]  /*2ff0*/  FADD R219, R95, R219 ;  /* 0x000000db5fdb7221 */ /* 0x000fc40000000000 */
[----:B-1----:R-:W2:Y:S04]  /*3000*/  LDL.LU R226, [R1+0x2c] ;  /* 0x00002c0001e27983 */ /* 0x002ea80000300800 */
[----:B------:R1:W-:Y:S01]  /*3010*/  STL [R1+0x90], R225 ;  /* 0x000090e101007387 */ /* 0x0003e20000100800 */
[----:B------:R-:W-:-:S03]  /*3020*/  FADD R218, R96, R218 ;  /* 0x000000da60da7221 */ /* 0x000fc60000000000 */
[----:B-1----:R-:W3:Y:S04]  /*3030*/  LDL.LU R225, [R1+0x28] ;  /* 0x0000280001e17983 */ /* 0x002ee80000300800 */
        /* <DEDUP_REMOVED lines=9> */
[----:B------:R1:W-:Y:S04]  /*30d0*/  STL [R1+0xa0], R221 ;  /* 0x0000a0dd01007387 */ /* 0x0003e80000100800 */
        /* <DEDUP_REMOVED lines=12> */
[----:B-1----:R-:W3:Y:S01]  /*31a0*/  LDL.LU R215, [R1] ;  /* 0x0000000001d77983 */ /* 0x002ee20000300800 */
[----:B------:R-:W-:-:S01]  /*31b0*/  FADD R214, R100, R214 ;  /* 0x000000d664d67221 */ /* 0x000fc20000000000 */
[----:B------:R-:W-:Y:S01]  /*31c0*/  FADD R213, R101, R213 ;  /* 0x000000d565d57221 */ /* 0x000fe20000000000 */
[----:B------:R-:W-:-:S01]  /*31d0*/  FADD R212, R102, R212 ;  /* 0x000000d466d47221 */ /* 0x000fc20000000000 */
[----:B------:R-:W-:Y:S01]  /*31e0*/  FADD R211, R103, R211 ;  /* 0x000000d367d37221 */ /* 0x000fe20000000000 */
[----:B------:R-:W-:-:S01]  /*31f0*/  FADD R210, R104, R210 ;  /* 0x000000d268d27221 */ /* 0x000fc20000000000 */
[----:B------:R-:W-:Y:S01]  /*3200*/  STL [R1+0xbc], R214 ;  /* 0x0000bcd601007387 */ /* 0x000fe20000100800 */
        /* <DEDUP_REMOVED lines=11> */
[----:B------:R1:W-:Y:S01]  /*32c0*/  STL [R1+0xc8], R211 ;  /* 0x0000c8d301007387 */ /* 0x0003e20000100800 */
[----:B------:R-:W-:-:S01]  /*32d0*/  FADD R200, R114, R200 ;  /* 0x000000c872c87221 */ /* 0x000fc20000000000 */
[----:B------:R-:W-:Y:S01]  /*32e0*/  FADD R199, R115, R199 ;  /* 0x000000c773c77221 */ /* 0x000fe20000000000 */
        /* <DEDUP_REMOVED lines=69> */
[----:B-----5:R-:W-:Y:S01]  /*3740*/  FADD R0, R57, R0 ;  /* 0x0000000039007221 */ /* 0x020fe20000000000 */
[----:B----4-:R-:W-:-:S01]  /*3750*/  FADD R227, R70, R227 ;  /* 0x000000e346e37221 */ /* 0x010fc20000000000 */
[----:B--2---:R-:W-:Y:S01]  /*3760*/  FADD R226, R69, R226 ;  /* 0x000000e245e27221 */ /* 0x004fe20000000000 */
[----:B---3--:R-:W-:-:S01]  /*3770*/  FADD R225, R68, R225 ;  /* 0x000000e144e17221 */ /* 0x008fc20000000000 */
        /* <DEDUP_REMOVED lines=9> */
[----:B------:R-:W-:-:S05]  /*3810*/  FADD R215, R58, R215 ;  /* 0x000000d73ad77221 */ /* 0x000fca0000000000 */
[----:B------:R2:W-:Y:S04]  /*3820*/  STL [R1], R215 ;  /* 0x000000d701007387 */ /* 0x0005e80000100800 */
[----:B------:R3:W-:Y:S04]  /*3830*/  STL [R1+0x4], R216 ;  /* 0x000004d801007387 */ /* 0x0007e80000100800 */
        /* <DEDUP_REMOVED lines=8> */
[----:B-1----:R-:W4:Y:S04]  /*38c0*/  LDL.LU R211, [R1+0x34] ;  /* 0x0000340001d37983 */ /* 0x002f280000300800 */
[----:B------:R1:W-:Y:S04]  /*38d0*/  STL [R1+0x28], R225 ;  /* 0x000028e101007387 */ /* 0x0003e80000100800 */
[----:B------:R-:W4:Y:S04]  /*38e0*/  LDL.LU R212, [R1+0x38] ;  /* 0x0000380001d47983 */ /* 0x000f280000300800 */
[----:B------:R1:W-:Y:S04]  /*38f0*/  STL [R1+0x2c], R226 ;  /* 0x00002ce201007387 */ /* 0x0003e80000100800 */
[----:B------:R-:W4:Y:S04]  /*3900*/  LDL.LU R213, [R1+0x3c] ;  /* 0x00003c0001d57983 */ /* 0x000f280000300800 */
[----:B------:R1:W-:Y:S04]  /*3910*/  STL [R1+0x30], R227 ;  /* 0x000030e301007387 */ /* 0x0003e80000100800 */
[----:B------:R-:W4:Y:S04]  /*3920*/  LDL.LU R214, [R1+0x40] ;  /* 0x0000400001d67983 */ /* 0x000f280000300800 */
[----:B--2---:R-:W2:Y:S04]  /*3930*/  LDL.LU R215, [R1+0x44] ;  /* 0x0000440001d77983 */ /* 0x004ea80000300800 */
[----:B---3--:R-:W3:Y:S04]  /*3940*/  LDL.LU R216, [R1+0x48] ;  /* 0x0000480001d87983 */ /* 0x008ee80000300800 */
[----:B----4-:R-:W4:Y:S04]  /*3950*/  LDL.LU R217, [R1+0x4c] ;  /* 0x00004c0001d97983 */ /* 0x010f280000300800 */
[----:B0-----:R-:W4:Y:S04]  /*3960*/  LDL.LU R218, [R1+0x50] ;  /* 0x0000500001da7983 */ /* 0x001f280000300800 */
[----:B------:R-:W4:Y:S04]  /*3970*/  LDL.LU R219, [R1+0x54] ;  /* 0x0000540001db7983 */ /* 0x000f280000300800 */
[----:B------:R-:W4:Y:S04]  /*3980*/  LDL.LU R220, [R1+0x58] ;  /* 0x0000580001dc7983 */ /* 0x000f280000300800 */
[----:B------:R-:W4:Y:S04]  /*3990*/  LDL.LU R221, [R1+0x5c] ;  /* 0x00005c0001dd7983 */ /* 0x000f280000300800 */
[----:B------:R-:W4:Y:S04]  /*39a0*/  LDL.LU R222, [R1+0x60] ;  /* 0x0000600001de7983 */ /* 0x000f280000300800 */
[----:B------:R-:W4:Y:S04]  /*39b0*/  LDL.LU R223, [R1+0x64] ;  /* 0x0000640001df7983 */ /* 0x000f280000300800 */
[----:B------:R-:W4:Y:S04]  /*39c0*/  LDL.LU R224, [R1+0x68] ;  /* 0x0000680001e07983 */ /* 0x000f280000300800 */
[----:B-1----:R-:W4:Y:S04]  /*39d0*/  LDL.LU R225, [R1+0x6c] ;  /* 0x00006c0001e17983 */ /* 0x002f280000300800 */
[----:B------:R-:W4:Y:S04]  /*39e0*/  LDL.LU R226, [R1+0x70] ;  /* 0x0000700001e27983 */ /* 0x000f280000300800 */
[----:B------:R-:W4:Y:S01]  /*39f0*/  LDL.LU R227, [R1+0x74] ;  /* 0x0000740001e37983 */ /* 0x000f220000300800 */
[----:B------:R-:W-:-:S05]  /*3a00*/  FADD R211, R71, R211 ;  /* 0x000000d347d37221 */ /* 0x000fca0000000000 */
[----:B------:R0:W-:Y:S01]  /*3a10*/  STL [R1+0x34], R211 ;  /* 0x000034d301007387 */ /* 0x0001e20000100800 */
[----:B------:R-:W-:-:S03]  /*3a20*/  FADD R212, R72, R212 ;  /* 0x000000d448d47221 */ /* 0x000fc60000000000 */
[----:B0-----:R1:W5:Y:S01]  /*3a30*/  LDL.LU R211, [R1+0xc8] ;  /* 0x0000c80001d37983 */ /* 0x0013620000300800 */
[----:B------:R-:W-:-:S03]  /*3a40*/  FADD R213, R73, R213 ;  /* 0x000000d549d57221 */ /* 0x000fc60000000000 */
[----:B------:R0:W-:Y:S01]  /*3a50*/  STL [R1+0x38], R212 ;  /* 0x000038d401007387 */ /* 0x0001e20000100800 */
[----:B------:R-:W-:-:S01]  /*3a60*/  FADD R214, R74, R214 ;  /* 0x000000d64ad67221 */ /* 0x000fc20000000000 */
[----:B--2---:R-:W-:Y:S02]  /*3a70*/  FADD R215, R75, R215 ;  /* 0x000000d74bd77221 */ /* 0x004fe40000000000 */
[----:B0-----:R1:W5:Y:S01]  /*3a80*/  LDL.LU R212, [R1+0xc4] ;  /* 0x0000c40001d47983 */ /* 0x0013620000300800 */
[----:B---3--:R-:W-:-:S03]  /*3a90*/  FADD R216, R76, R216 ;  /* 0x000000d84cd87221 */ /* 0x008fc60000000000 */
[----:B------:R0:W-:Y:S01]  /*3aa0*/  STL [R1+0x3c], R213 ;  /* 0x00003cd501007387 */ /* 0x0001e20000100800 */
[----:B----4-:R-:W-:-:S03]  /*3ab0*/  FADD R217, R77, R217 ;  /* 0x000000d94dd97221 */ /* 0x010fc60000000000 */
[----:B0-----:R1:W5:Y:S01]  /*3ac0*/  LDL.LU R213, [R1+0xc0] ;  /* 0x0000c00001d57983 */ /* 0x0013620000300800 */
[----:B------:R-:W-:-:S03]  /*3ad0*/  FADD R218, R78, R218 ;  /* 0x000000da4eda7221 */ /* 0x000fc60000000000 */
[----:B------:R0:W-:Y:S01]  /*3ae0*/  STL [R1+0x40], R214 ;  /* 0x000040d601007387 */ /* 0x0001e20000100800 */
[----:B------:R-:W-:-:S01]  /*3af0*/  FADD R219, R79, R219 ;  /* 0x000000db4fdb7221 */ /* 0x000fc20000000000 */
[----:B------:R-:W-:Y:S02]  /*3b00*/  FADD R220, R80, R220 ;  /* 0x000000dc50dc7221 */ /* 0x000fe40000000000 */
[----:B0-----:R1:W5:Y:S04]  /*3b10*/  LDL.LU R214, [R1+0xbc] ;  /* 0x0000bc0001d67983 */ /* 0x0013680000300800 */
[----:B------:R0:W-:Y:S01]  /*3b20*/  STL [R1+0x44], R215 ;  /* 0x000044d701007387 */ /* 0x0001e20000100800 */
[----:B------:R-:W-:-:S01]  /*3b30*/  FADD R221, R81, R221 ;  /* 0x000000dd51dd7221 */ /* 0x000fc20000000000 */
[----:B------:R-:W-:-:S02]  /*3b40*/  FADD R222, R82, R222 ;  /* 0x000000de52de7221 */ /* 0x000fc40000000000 */
[----:B0-----:R1:W5:Y:S04]  /*3b50*/  LDL.LU R215, [R1+0xb8] ;  /* 0x0000b80001d77983 */ /* 0x0013680000300800 */
[----:B------:R0:W-:Y:S01]  /*3b60*/  STL [R1+0x48], R216 ;  /* 0x000048d801007387 */ /* 0x0001e20000100800 */
[----:B------:R-:W-:-:S03]  /*3b70*/  FADD R223, R83, R223 ;  /* 0x000000df53df7221 */ /* 0x000fc60000000000 */
        /* <DEDUP_REMOVED lines=13> */
[----:B------:R0:W-:Y:S04]  /*3c50*/  STL [R1+0x5c], R221 ;  /* 0x00005cdd01007387 */ /* 0x0001e80000100800 */
        /* <DEDUP_REMOVED lines=12> */
[----:B0-----:R1:W5:Y:S01]  /*3d20*/  LDL.LU R227, [R1+0x88] ;  /* 0x0000880001e37983 */ /* 0x0013620000300800 */
[----:B------:R-:W-:-:S05]  /*3d30*/  UMOV UR6, URZ ;  /* 0x0000003f00067c82 */ /* 0x000fca0008000000 */
.L_x_24:
[----:B------:R-:W-:Y:S05]  /*3d40*/  @!P1 BRA `(.L_x_25) ;  /* 0x0000000000049947 */ /* 0x000fea0003800000 */
[----:B------:R-:W-:Y:S01]  /*3d50*/  BPT.TRAP 0x1 ;  /* 0x000000040000795c */ /* 0x000fe20000300000 */
.L_x_25:
[----:B------:R-:W-:Y:S02]  /*3d60*/  UISETP.GT.U32.AND UP0, UPT, UR13, 0x1, UPT ;  /* 0x000000010d00788c */ /* 0x000fe4000bf04070 */
[----:B------:R-:W-:-:S04]  /*3d70*/  ULEA UR8, UR19, UR14, 0x3 ;  /* 0x0000000e13087291 */ /* 0x000fc8000f8e183f */
[----:B------:R-:W-:Y:S01]  /*3d80*/  UIADD3 UR8, UR8, 0x30, URZ ;  /* 0x0000003008087890 */ /* 0x000fe2000fffe03f */
[----:B------:R-:W-:-:S03]  /*3d90*/  PLOP3.LUT P0, PT, PT, PT, UP0, 0x80, 0x0 ;  /* 0x000000000000781c */ /* 0x000fc60003f0f008 */
[----:B------:R-:W-:-:S09]  /*3da0*/  UPRMT UR8, URZ, 0x654, UR8 ;  /* 0x000006543f087896 */ /* 0x000fd20008000008 */
[----:B------:R-:W-:Y:S01]  /*3db0*/  SYNCS.ARRIVE.TRANS64.RED.A1T0 RZ, [UR8], RZ ;  /* 0x000000ffffff79a7 */ /* 0x000fe20008100408 */
[----:B------:R-:W-:Y:S05]  /*3dc0*/  @P0 BRA `(.L_x_26) ;  /* 0x0000000000040947 */ /* 0x000fea0003800000 */
[----:B------:R-:W-:Y:S01]  /*3dd0*/  BPT.TRAP 0x1 ;  /* 0x000000040000795c */ /* 0x000fe20000300000 */
.L_x_26:
[----:B------:R-:W-:Y:S01]  /*3de0*/  UIADD3 UR18, UR18, 0x1, URZ ;  /* 0x0000000112127890 */ /* 0x000fe2000fffe03f */
[C---:B------:R-:W-:Y:S01]  /*3df0*/  ISETP.GT.AND P0, PT, R228.reuse, 0x1, PT ;  /* 0x00000001e400780c */ /* 0x040fe20003f04270 */
[----:B------:R-:W-:Y:S01]  /*3e00*/  UIADD3 UR19, UR19, 0x1, URZ ;  /* 0x0000000113137890 */ /* 0x000fe2000fffe03f */
[----:B------:R-:W-:Y:S01]  /*3e10*/  VIADD R228, R228, 0xffffffff ;  /* 0xffffffffe4e47836 */ /* 0x000fe20000000000 */
[----:B------:R-:W-:Y:S02]  /*3e20*/  UISETP.NE.AND UP0, UPT, UR18, 0x6, UPT ;  /* 0x000000061200788c */ /* 0x000fe4000bf05270 */
[----:B------:R-:W-:Y:S02]  /*3e30*/  UISETP.NE.AND UP1, UPT, UR19, 0x6, UPT ;  /* 0x000000061300788c */ /* 0x000fe4000bf25270 */
[----:B------:R-:W-:Y:S02]  /*3e40*/  USEL UR8, URZ, 0x1, UP0 ;  /* 0x000000013f087887 */ /* 0x000fe40008000000 */
[----:B------:R-:W-:-:S02]  /*3e50*/  USEL UR18, UR18, URZ, UP0 ;  /* 0x0000003f12127287 */ /* 0x000fc40008000000 */
[----:B------:R-:W-:Y:S02]  /*3e60*/  USEL UR19, UR19, URZ, UP1 ;  /* 0x0000003f13137287 */ /* 0x000fe40008800000 */
[----:B-----5:R-:W-:Y:S01]  /*3e70*/  LOP3.LUT R227, R227, UR8, RZ, 0x3c, !PT ;  /* 0x00000008e3e37c12 */ /* 0x020fe2000f8e3cff */
[----:B------:R-:W-:Y:S01]  /*3e80*/  UMOV UR8, 0x1 ;  /* 0x0000000100087882 */ /* 0x000fe20000000000 */
[----:B------:R-:W-:Y:S08]  /*3e90*/  @P0 BRA `(.L_x_27) ;  /* 0xffffffec00900947 */ /* 0x000ff0000383ffff */
.L_x_19:
[----:B------:R-:W-:-:S04]  /*3ea0*/  UISETP.NE.AND UP0, UPT, UR6, URZ, UPT ;  /* 0x0000003f0600728c */ /* 0x000fc8000bf05270 */
[----:B------:R-:W-:-:S06]  /*3eb0*/  USEL UR6, URZ, 0x1, !UP0 ;  /* 0x000000013f067887 */ /* 0x000fcc000c000000 */
[----:B------:R-:W-:-:S13]  /*3ec0*/  ISETP.NE.AND P0, PT, RZ, UR6, PT ;  /* 0x00000006ff007c0c */ /* 0x000fda000bf05270 */
[----:B------:R-:W-:Y:S05]  /*3ed0*/  @!P0 BRA `(.L_x_28) ;  /* 0x0000000c00dc8947 */ /* 0x000fea0003800000 */
[----:B------:R-:W4:Y:S04]  /*3ee0*/  LDL.LU R227, [R1+0x74] ;  /* 0x0000740001e37983 */ /* 0x000f280000300800 */
[----:B----4-:R4:W-:Y:S04]  /*3ef0*/  STL [R1+0x88], R227 ;  /* 0x000088e301007387 */ /* 0x0109e80000100800 */
[----:B----4-:R-:W4:Y:S04]  /*3f00*/  LDL.LU R227, [R1+0x70] ;  /* 0x0000700001e37983 */ /* 0x010f280000300800 */
        /* <DEDUP_REMOVED lines=55> */
[----:B----4-:R-:W4:Y:S01]  /*4280*/  LDL.LU R227, [R1] ;  /* 0x0000000001e37983 */ /* 0x010f220000300800 */
[----:B------:R-:W-:-:S02]  /*4290*/  WARPGROUP.DEPBAR.LE gsb0, 0x0 ;  /* 0x00008000000079c5 */ /* 0x000fc40000010000 */
[----:B------:R-:W-:Y:S01]  /*42a0*/  FADD R226, R88, R226 ;  /* 0x000000e258e27221 */ /* 0x000fe20000000000 */
        /* <DEDUP_REMOVED lines=97> */
[----:B----4-:R-:W-:-:S05]  /*48c0*/  FADD R227, R58, R227 ;  /* 0x000000e33ae37221 */ /* 0x010fca0000000000 */
[----:B------:R4:W-:Y:S04]  /*48d0*/  STL [R1], R227 ;  /* 0x000000e301007387 */ /* 0x0009e80000100800 */
[----:B----4-:R-:W4:Y:S02]  /*48e0*/  LDL.LU R227, [R1+0xf8] ;  /* 0x0000f80001e37983 */ /* 0x010f240000300800 */
[----:B----4-:R-:W-:-:S05]  /*48f0*/  FADD R227, R59, R227 ;  /* 0x000000e33be37221 */ /* 0x010fca0000000000 */
[----:B------:R4:W-:Y:S04]  /*4900*/  STL [R1+0x4], R227 ;  /* 0x000004e301007387 */ /* 0x0009e80000100800 */
        /* <DEDUP_REMOVED lines=83> */
[----:B------:R4:W-:Y:S02]  /*4e40*/  STL [R1+0x74], R227 ;  /* 0x000074e301007387 */ /* 0x0009e40000100800 */
.L_x_28:
[----:B------:R-:W-:Y:S02]  /*4e50*/  WARPGROUP.DEPBAR.LE gsb0, 0x0 ;  /* 0x00008000000079c5 */ /* 0x000fe40000010000 */
[----:B------:R-:W5:Y:S02]  /*4e60*/  LDC R24, c[0x0][0x28c] ;  /* 0x0000a300ff187b82 */ /* 0x000f640000000800 */
[----:B-----5:R-:W-:-:S13]  /*4e70*/  ISETP.GE.AND P0, PT, R24, 0x1, PT ;  /* 0x000000011800780c */ /* 0x020fda0003f06270 */
[----:B------:R-:W-:Y:S05]  /*4e80*/  @!P0 BRA `(.L_x_29) ;  /* 0x0000000000488947 */ /* 0x000fea0003800000 */
[----:B------:R-:W-:-:S06]  /*4e90*/  UISETP.NE.AND UP0, UPT, UR23, 0x3, UPT ;  /* 0x000000031700788c */ /* 0x000fcc000bf05270 */
[----:B------:R-:W-:-:S13]  /*4ea0*/  PLOP3.LUT P0, PT, PT, PT, UP0, 0x80, 0x0 ;  /* 0x000000000000781c */ /* 0x000fda0003f0f008 */
[----:B------:R-:W-:Y:S05]  /*4eb0*/  @!P0 BRA `(.L_x_30) ;  /* 0x0000000000048947 */ /* 0x000fea0003800000 */
[----:B------:R-:W-:Y:S01]  /*4ec0*/  BPT.TRAP 0x1 ;  /* 0x000000040000795c */ /* 0x000fe20000300000 */
.L_x_30:
[----:B------:R-:W-:-:S04]  /*4ed0*/  UISETP.LT.AND UP0, UPT, UR12, 0x1, UPT ;  /* 0x000000010c00788c */ /* 0x000fc8000bf01270 */
[----:B------:R-:W-:Y:S02]  /*4ee0*/  USEL UR8, UR12, 0x1, UP0 ;  /* 0x000000010c087887 */ /* 0x000fe40008000000 */
[----:B------:R-:W-:Y:S02]  /*4ef0*/  UISETP.GT.U32.AND UP0, UPT, UR13, 0x1, UPT ;  /* 0x000000010d00788c */ /* 0x000fe4000bf04070 */
[----:B------:R-:W-:-:S04]  /*4f00*/  UIADD3 UR8, UR5, UR12, -UR8 ;  /* 0x0000000c05087290 */ /* 0x000fc8000fffe808 */
[----:B------:R-:W-:Y:S01]  /*4f10*/  UIMAD.WIDE.U32 UR6, UR8, -0x55555555, URZ ;  /* 0xaaaaaaab080678a5 */ /* 0x000fe2000f8e003f */
[----:B------:R-:W-:-:S03]  /*4f20*/  PLOP3.LUT P0, PT, PT, PT, UP0, 0x80, 0x0 ;  /* 0x000000000000781c */ /* 0x000fc60003f0f008 */
[----:B------:R-:W-:-:S04]  /*4f30*/  USHF.R.U32.HI UR6, URZ, 0x2, UR7 ;  /* 0x000000023f067899 */ /* 0x000fc80008011607 */
[----:B------:R-:W-:-:S04]  /*4f40*/  UIMAD UR8, UR6, -0x6, UR8 ;  /* 0xfffffffa060878a4 */ /* 0x000fc8000f8e0208 */
[----:B------:R-:W-:-:S04]  /*4f50*/  ULEA UR8, UR8, UR14, 0x3 ;  /* 0x0000000e08087291 */ /* 0x000fc8000f8e183f */
[----:B------:R-:W-:-:S04]  /*4f60*/  UIADD3 UR8, UR8, 0x30, URZ ;  /* 0x0000003008087890 */ /* 0x000fc8000fffe03f */
[----:B------:R-:W-:-:S09]  /*4f70*/  UPRMT UR8, URZ, 0x654, UR8 ;  /* 0x000006543f087896 */ /* 0x000fd20008000008 */
[----:B------:R-:W-:Y:S01]  /*4f80*/  SYNCS.ARRIVE.TRANS64.RED.A1T0 RZ, [UR8], RZ ;  /* 0x000000ffffff79a7 */ /* 0x000fe20008100408 */
[----:B------:R-:W-:Y:S05]  /*4f90*/  @P0 BRA `(.L_x_29) ;  /* 0x0000000000040947 */ /* 0x000fea0003800000 */
[----:B------:R-:W-:Y:S01]  /*4fa0*/  BPT.TRAP 0x1 ;  /* 0x000000040000795c */ /* 0x000fe20000300000 */
.L_x_29:
[----:B------:R0:W-:Y:S01]  /*4fb0*/  STL [R1+0x8c], R2 ;  /* 0x00008c0201007387 */ /* 0x0001e20000100800 */
[----:B------:R-:W1:Y:S01]  /*4fc0*/  LDC R29, c[0x0][0x288] ;  /* 0x0000a200ff1d7b82 */ /* 0x000e620000000800 */
[----:B------:R-:W-:Y:S02]  /*4fd0*/  UIADD3 UR9, UR12, UR5, URZ ;  /* 0x000000050c097290 */ /* 0x000fe4000fffe03f */
[----:B------:R-:W-:Y:S01]  /*4fe0*/  USHF.R.S32.HI UR10, URZ, 0x1f, UR22 ;  /* 0x0000001f3f0a7899 */ /* 0x000fe20008011416 */
[----:B------:R-:W-:Y:S01]  /*4ff0*/  ULDC.64 UR6, c[0x0][0x5d0] ;  /* 0x0001740000067ab9 */ /* 0x000fe20000000a00 */
[----:B------:R-:W-:Y:S01]  /*5000*/  ULDC UR11, c[0x0][0x284] ;  /* 0x0000a100000b7ab9 */ /* 0x000fe20000000800 */
[----:B0-----:R-:W2:Y:S04]  /*5010*/  LDL.LU R2, [R1+0x80] ;  /* 0x0000800001027983 */ /* 0x001ea80000300800 */
[----:B------:R0:W-:Y:S04]  /*5020*/  STL [R1+0x88], R0 ;  /* 0x0000880001007387 */ /* 0x0001e80000100800 */
[----:B----4-:R-:W4:Y:S01]  /*5030*/  LDL.LU R227, [R1+0x84] ;  /* 0x0000840001e37983 */ /* 0x010f220000300800 */
[----:B0-----:R-:W0:Y:S02]  /*5040*/  S2R R0, SR_TID.X ;  /* 0x0000000000007919 */ /* 0x001e240000002100 */
[----:B0-----:R-:W-:-:S02]  /*5050*/  SHF.R.U32.HI R24, RZ, 0x2, R0 ;  /* 0x00000002ff187819 */ /* 0x001fc40000011600 */
[----:B------:R-:W-:Y:S02]  /*5060*/  LOP3.LUT R26, R0, 0x60, RZ, 0xc0, !PT ;  /* 0x00000060001a7812 */ /* 0x000fe400078ec0ff */
[----:B------:R-:W-:Y:S02]  /*5070*/  SHF.R.U32.HI R27, RZ, 0x7, R0 ;  /* 0x00000007ff1b7819 */ /* 0x000fe40000011600 */
[----:B------:R-:W-:Y:S02]  /*5080*/  LOP3.LUT R25, R24, 0x7, RZ, 0xc0, !PT ;  /* 0x0000000718197812 */ /* 0x000fe400078ec0ff */
[----:B------:R-:W-:Y:S02]  /*5090*/  SHF.R.U32.HI R28, RZ, 0x1, R26 ;  /* 0x00000001ff1c7819 */ /* 0x000fe4000001161a */
[----:B------:R-:W-:Y:S02]  /*50a0*/  LOP3.LUT R24, R27, 0x1, RZ, 0xc0, !PT ;  /* 0x000000011b187812 */ /* 0x000fe400078ec0ff */
[----:B------:R-:W-:Y:S01]  /*50b0*/  IADD3 R27, RZ, -R28, -R25 ;  /* 0x8000001cff1b7210 */ /* 0x000fe20007ffe819 */
[----:B------:R-:W-:-:S02]  /*50c0*/  IMAD.SHL.U32 R32, R0, 0x2, RZ ;  /* 0x0000000200207824 */ /* 0x000fc400078e00ff */
[C---:B------:R-:W-:Y:S02]  /*50d0*/  IMAD.SHL.U32 R26, R24.reuse, 0x40, RZ ;  /* 0x00000040181a7824 */ /* 0x040fe400078e00ff */
[----:B------:R-:W-:Y:S01]  /*50e0*/  IMAD R42, R24, -0x40, R27 ;  /* 0xffffffc0182a7824 */ /* 0x000fe200078e021b */
[----:B------:R-:W-:Y:S01]  /*50f0*/  LOP3.LUT R24, R0, 0x3, RZ, 0xc0, !PT ;  /* 0x0000000300187812 */ /* 0x000fe200078ec0ff */
[----:B--2---:R-:W-:Y:S02]  /*5100*/  IMAD.SHL.U32 R41, R2, 0x80, RZ ;  /* 0x0000008002297824 */ /* 0x004fe400078e00ff */
[----:B------:R0:W5:Y:S04]  /*5110*/  LDL.LU R2, [R1+0x8c] ;  /* 0x00008c0001027983 */ /* 0x0001680000300800 */
[----:B------:R0:W5:Y:S01]  /*5120*/  LDL.LU R0, [R1+0x88] ;  /* 0x0000880001007983 */ /* 0x0001620000300800 */
[----:B------:R-:W-:Y:S01]  /*5130*/  LOP3.LUT R43, R26, 0x40, R25, 0xe2, !PT ;  /* 0x000000401a2b7812 */ /* 0x000fe200078ee219 */
[----:B----4-:R-:W-:Y:S01]  /*5140*/  IMAD.SHL.U32 R25, R227, 0x100, RZ ;  /* 0x00000100e3197824 */ /* 0x010fe200078e00ff */
[----:B------:R-:W-:Y:S01]  /*5150*/  UISETP.GT.U32.AND UP0, UPT, UR9, 0x5, UPT ;  /* 0x000000050900788c */ /* 0x000fe2000bf04070 */
[C---:B-1----:R-:W-:Y:S01]  /*5160*/  ISETP.GE.AND P0, PT, R41.reuse, R29, PT ;  /* 0x0000001d2900720c */ /* 0x042fe20003f06270 */
[----:B------:R-:W-:Y:S01]  /*5170*/  UIMAD UR5, UR10, UR6, URZ ;  /* 0x000000060a0572a4 */ /* 0x000fe2000f8e023f */
[----:B------:R-:W-:Y:S01]  /*5180*/  LOP3.LUT R32, R41, 0x6, R32, 0xf8, !PT ;  /* 0x0000000629207812 */ /* 0x000fe200078ef820 */
[----:B------:R-:W-:Y:S01]  /*5190*/  UISETP.LT.U32.AND UP0, UPT, UR12, 0x6, UP0 ;  /* 0x000000060c00788c */ /* 0x000fe20008701070 */
[----:B------:R-:W-:Y:S01]  /*51a0*/  ISETP.GE.OR P0, PT, R25, UR11, P0 ;  /* 0x0000000b19007c0c */ /* 0x000fe20008706670 */
[----:B------:R-:W-:Y:S01]  /*51b0*/  UISETP.GE.U32.AND UP1, UPT, UR12, 0x6, UPT ;  /* 0x000000060c00788c */ /* 0x000fe2000bf26070 */
[----:B------:R-:W-:Y:S01]  /*51c0*/  IMAD.U32 R27, RZ, RZ, UR6 ;  /* 0x00000006ff1b7e24 */ /* 0x000fe2000f8e00ff */
[----:B------:R-:W-:Y:S01]  /*51d0*/  UIMAD UR8, UR22, UR7, UR5 ;  /* 0x00000007160872a4 */ /* 0x000fe2000f8e0205 */
[----:B------:R-:W-:Y:S01]  /*51e0*/  SHF.R.S32.HI R33, RZ, 0x1f, R32 ;  /* 0x0000001fff217819 */ /* 0x000fe20000011420 */
[----:B------:R-:W-:-:S02]  /*51f0*/  UIMAD.WIDE.U32 UR6, UR9, -0x55555555, URZ ;  /* 0xaaaaaaab090678a5 */ /* 0x000fc4000f8e003f */
[----:B------:R-:W-:Y:S02]  /*5200*/  USEL UR5, URZ, 0x1, !UP0 ;  /* 0x000000013f057887 */ /* 0x000fe4000c000000 */
[----:B------:R-:W-:Y:S01]  /*5210*/  USHF.R.U32.HI UR6, URZ, 0x2, UR7 ;  /* 0x000000023f067899 */ /* 0x000fe20008011607 */
[----:B------:R-:W-:Y:S01]  /*5220*/  IMAD.WIDE.U32 R26, R27, UR22, R32 ;  /* 0x000000161b1a7c25 */ /* 0x000fe2000f8e0020 */
[----:B------:R-:W-:Y:S01]  /*5230*/  ULOP3.LUT UR4, UR4, UR5, URZ, 0x3c, !UPT ;  /* 0x0000000504047292 */ /* 0x000fe2000f8e3c3f */
[----:B------:R-:W-:Y:S02]  /*5240*/  IADD3 R42, -R25, UR11, R42 ;  /* 0x0000000b192a7c10 */ /* 0x000fe4000fffe12a */
[----:B------:R-:W-:Y:S01]  /*5250*/  IMAD.WIDE R38, R227, 0x100, RZ ;  /* 0x00000100e3267825 */ /* 0x000fe200078e02ff */
[----:B------:R-:W-:Y:S02]  /*5260*/  UIMAD UR5, UR6, -0x6, UR9 ;  /* 0xfffffffa060578a4 */ /* 0x000fe4000f8e0209 */
[----:B------:R-:W-:Y:S01]  /*5270*/  @UP1 ULOP3.LUT UR4, UR4, 0x1, UR6, 0x78, !UPT ;  /* 0x0000000104041892 */ /* 0x000fe2000f8e7806 */
[----:B------:R-:W-:-:S02]  /*5280*/  IMAD R24, R24, -0x2, R29 ;  /* 0xfffffffe18187824 */ /* 0x000fc400078e021d */
[----:B------:R-:W-:Y:S01]  /*5290*/  VIADD R27, R27, UR8 ;  /* 0x000000081b1b7c36 */ /* 0x000fe20008000000 */
[----:B------:R-:W-:Y:S01]  /*52a0*/  LOP3.LUT R43, R38, R43, R28, 0xfe, !PT ;  /* 0x0000002b262b7212 */ /* 0x000fe200078efe1c */
[----:B------:R-:W-:Y:S02]  /*52b0*/  IMAD.IADD R41, R24, 0x1, -R41 ;  /* 0x0000000118297824 */ /* 0x000fe400078e0a29 */
[----:B------:R-:W-:Y:S01]  /*52c0*/  IMAD.MOV.U32 R40, RZ, RZ, -0x1 ;  /* 0xffffffffff287424 */ /* 0x000fe200078e00ff */
[----:B0-----:R-:W-:Y:S06]  /*52d0*/  @P0 BRA `(.L_x_31) ;  /* 0x0000008c00fc0947 */ /* 0x001fec0003800000 */
[----:B------:R-:W0:Y:S01]  /*52e0*/  LDC.64 R28, c[0x0][0x5c8] ;  /* 0x00017200ff1c7b82 */ /* 0x000e220000000a00 */
[----:B------:R-:W-:Y:S01]  /*52f0*/  ULDC.64 UR6, c[0x0][0x5c0] ;  /* 0x0001700000067ab9 */ /* 0x000fe20000000a00 */
[----:B------:R-:W-:Y:S01]  /*5300*/  BSSY B0, `(.L_x_31) ;  /* 0x00008fc000007945 */ /* 0x000fe20003800000 */
[-C--:B0-----:R-:W-:Y:S01]  /*5310*/  IMAD R24, R39, R28.reuse, RZ ;  /* 0x0000001c27187224 */ /* 0x081fe200078e02ff */
[----:B------:R-:W-:Y:S01]  /*5320*/  SHF.L.U64.HI R34, R28, 0x3, R29 ;  /* 0x000000031c227819 */ /* 0x000fe2000001021d */
[----:B------:R-:W-:-:S04]  /*5330*/  IMAD.WIDE.U32 R26, R43, R28, R26 ;  /* 0x0000001c2b1a7225 */ /* 0x000fc800078e001a */
[----:B------:R-:W-:Y:S01]  /*5340*/  IMAD R25, R43, R29, R24 ;  /* 0x0000001d2b197224 */ /* 0x000fe200078e0218 */
[----:B------:R-:W-:Y:S01]  /*5350*/  IADD3 R24, P3, R26, UR6, RZ ;  /* 0x000000061a187c10 */ /* 0x000fe2000ff7e0ff */
[C---:B------:R-:W-:Y:S01]  /*5360*/  IMAD.SHL.U32 R35, R28.reuse, 0x8, RZ ;  /* 0x000000081c237824 */ /* 0x040fe200078e00ff */
[----:B------:R-:W-:Y:S01]  /*5370*/  LEA R30, P2, R28, R26, 0x7 ;  /* 0x0000001a1c1e7211 */ /* 0x000fe200078438ff */
[----:B------:R-:W-:-:S03]  /*5380*/  IMAD.IADD R27, R27, 0x1, R25 ;  /* 0x000000011b1b7824 */ /* 0x000fc600078e0219 */
[----:B------:R-:W-:Y:S02]  /*5390*/  IADD3 R26, P1, P0, R26, UR6, R35 ;  /* 0x000000061a1a7c10 */ /* 0x000fe4000f83e023 */
[----:B------:R-:W-:Y:S02]  /*53a0*/  IADD3.X R25, R27, UR7, RZ, P3, !PT ;  /* 0x000000071b197c10 */ /* 0x000fe40009ffe4ff */
[----:B------:R-:W-:Y:S02]  /*53b0*/  FSETP.NEU.AND P3, PT, RZ, UR21, PT ;  /* 0x00000015ff007c0b */ /* 0x000fe4000bf6d000 */
[----:B------:R-:W-:Y:S02]  /*53c0*/  LEA.HI.X R31, R28, R27, R29, 0x7, P2 ;  /* 0x0000001b1c1f7211 */ /* 0x000fe400010f3c1d */
[C---:B------:R-:W-:Y:S02]  /*53d0*/  IADD3 R28, P2, R30.reuse, UR6, RZ ;  /* 0x000000061e1c7c10 */ /* 0x040fe4000ff5e0ff */
[----:B------:R-:W-:-:S02]  /*53e0*/  IADD3 R30, P5, P6, R30, UR6, R35 ;  /* 0x000000061e1e7c10 */ /* 0x000fc4000febe023 */
[----:B------:R-:W-:Y:S02]  /*53f0*/  IADD3.X R29, R31, UR7, RZ, P2, !PT ;  /* 0x000000071f1d7c10 */ /* 0x000fe400097fe4ff */
[--C-:B------:R-:W-:Y:S02]  /*5400*/  IADD3.X R27, R27, UR7, R34.reuse, P1, P0 ;  /* 0x000000071b1b7c10 */ /* 0x100fe40008fe0422 */
[----:B------:R-:W-:Y:S01]  /*5410*/  IADD3.X R31, R31, UR7, R34, P5, P6 ;  /* 0x000000071f1f7c10 */ /* 0x000fe2000afec422 */
[----:B------:R-:W-:Y:S06]  /*5420*/  @!P3 BRA `(.L_x_32) ;  /* 0x0000006c001cb947 */ /* 0x000fec0003800000 */
[----:B------:R-:W-:Y:S01]  /*5430*/  ULDC.64 UR8, c[0x0][0x5b8] ;  /* 0x00016e0000087ab9 */ /* 0x000fe20000000a00 */
[----:B------:R-:W-:Y:S01]  /*5440*/  ISETP.GE.AND P0, PT, R42, 0x1, PT ;  /* 0x000000012a00780c */ /* 0x000fe20003f06270 */
[----:B------:R-:W-:Y:S02]  /*5450*/  UIMAD UR6, UR10, UR8, URZ ;  /* 0x000000080a0672a4 */ /* 0x000fe4000f8e023f */
[----:B------:R-:W-:Y:S01]  /*5460*/  IMAD.U32 R35, RZ, RZ, UR8 ;  /* 0x00000008ff237e24 */ /* 0x000fe2000f8e00ff */
[----:B------:R-:W-:Y:S01]  /*5470*/  BSSY B1, `(.L_x_33) ;  /* 0x0000010000017945 */ /* 0x000fe20003800000 */
[----:B------:R-:W-:Y:S01]  /*5480*/  ISETP.LT.OR P3, PT, R41, 0x1, !P0 ;  /* 0x000000012900780c */ /* 0x000fe20004761670 */
[----:B------:R-:W-:Y:S02]  /*5490*/  UIMAD UR6, UR22, UR9, UR6 ;  /* 0x00000009160672a4 */ /* 0x000fe4000f8e0206 */
[----:B------:R-:W-:Y:S01]  /*54a0*/  IMAD.WIDE.U32 R32, R35, UR22, R32 ;  /* 0x0000001623207c25 */ /* 0x000fe2000f8e0020 */
[----:B------:R-:W-:-:S03]  /*54b0*/  ULDC.64 UR8, c[0x0][0x5a8] ;  /* 0x00016a0000087ab9 */ /* 0x000fc60000000a00 */
[----:B------:R-:W-:Y:S02]  /*54c0*/  IMAD.MOV.U32 R36, RZ, RZ, R32 ;  /* 0x000000ffff247224 */ /* 0x000fe400078e0020 */
[----:B------:R-:W-:Y:S01]  /*54d0*/  VIADD R37, R33, UR6 ;  /* 0x0000000621257c36 */ /* 0x000fe20008000000 */
[----:B------:R-:W-:Y:S02]  /*54e0*/  ULDC.64 UR6, c[0x0][0x5b0] ;  /* 0x00016c0000067ab9 */ /* 0x000fe40000000a00 */
[----:B------:R-:W-:Y:S02]  /*54f0*/  IMAD R34, R39, UR6, RZ ;  /* 0x0000000627227c24 */ /* 0x000fe4000f8e02ff */
[----:B------:R-:W-:-:S04]  /*5500*/  IMAD.WIDE.U32 R32, R43, UR6, R36 ;  /* 0x000000062b207c25 */ /* 0x000fc8000f8e0024 */
[--C-:B------:R-:W-:Y:S01]  /*5510*/  IMAD R35, R43, UR7, R34.reuse ;  /* 0x000000072b237c24 */ /* 0x100fe2000f8e0222 */
[----:B------:R-:W-:Y:S02]  /*5520*/  IADD3 R32, P1, R32, UR8, RZ ;  /* 0x0000000820207c10 */ /* 0x000fe4000ff3e0ff */
[----:B------:R-:W-:Y:S02]  /*5530*/  PRMT R34, RZ, 0x7610, R34 ;  /* 0x00007610ff227816 */ /* 0x000fe40000000022 */
[----:B------:R-:W-:Y:S01]  /*5540*/  IADD3.X R33, R33, UR9, R35, P1, !PT ;  /* 0x0000000921217c10 */ /* 0x000fe20008ffe423 */
[----:B------:R-:W-:Y:S08]  /*5550*/  @P3 BRA `(.L_x_34) ;  /* 0x0000000000043947 */ /* 0x000ff00003800000 */
[----:B------:R0:W5:Y:S02]  /*5560*/  LDG.E.U8 R34, desc[UR16][R32.64] ;  /* 0x0000001020227981 */ /* 0x000164000c1e1100 */
.L_x_34:
[----:B------:R-:W-:Y:S05]  /*5570*/  BSYNC B1 ;  /* 0x0000000000017941 */ /* 0x000fea0003800000 */
.L_x_33:
[----:B-----5:R-:W-:Y:S01]  /*5580*/  LOP3.LUT R34, R34, 0xff, RZ, 0xc0, !PT ;  /* 0x000000ff22227812 */ /* 0x020fe200078ec0ff */
[----:B------:R-:W-:Y:S01]  /*5590*/  BSSY B1, `(.L_x_35) ;  /* 0x000000b000017945 */ /* 0x000fe20003800000 */
[----:B------:R-:W-:Y:S02]  /*55a0*/  ISETP.LT.OR P2, PT, R41, 0x2, !P0 ;  /* 0x000000022900780c */ /* 0x000fe40004741670 */
[----:B------:R-:W-:-:S05]  /*55b0*/  F2FP.F16.E4M3.UNPACK_B R34, R34 ;  /* 0x00000022ff22723e */ /* 0x000fca00020006ff */
[----:B------:R-:W-:-:S05]  /*55c0*/  HADD2.F32 R34, -RZ, R34.H0_H0 ;  /* 0x20000022ff227230 */ /* 0x000fca0000004100 */
[----:B------:R-:W-:Y:S01]  /*55d0*/  FMUL R35, R34, UR21 ;  /* 0x0000001522237c20 */ /* 0x000fe20008400000 */
[----:B------:R-:W-:-:S03]  /*55e0*/  PRMT R34, RZ, 0x7610, R34 ;  /* 0x00007610ff227816 */ /* 0x000fc60000000022 */
[----:B------:R-:W-:-:S05]  /*55f0*/  FFMA R35, R226, UR20, R35 ;  /* 0x00000014e2237c23 */ /* 0x000fca0008000023 */
[----:B------:R-:W-:-:S05]  /*5600*/  F2FP.SATFINITE.E4M3.F32.PACK_AB_MERGE_C R35, RZ, R35, RZ ;  /* 0x00000023ff23723e */ /* 0x000fca00048070ff */
[----:B------:R1:W-:Y:S01]  /*5610*/  @!P3 STG.E.U8 desc[UR16][R24.64], R35 ;  /* 0x000000231800b986 */ /* 0x0003e2000c101110 */
[----:B------:R-:W-:Y:S05]  /*5620*/  @P2 BRA `(.L_x_36) ;  /* 0x0000000000042947 */ /* 0x000fea0003800000 */
[----:B------:R2:W5:Y:S02]  /*5630*/  LDG.E.U8 R34, desc[UR16][R32.64+0x1] ;  /* 0x0000011020227981 */ /* 0x000564000c1e1100 */
.L_x_36:
[----:B------:R-:W-:Y:S05]  /*5640*/  BSYNC B1 ;  /* 0x0000000000017941 */ /* 0x000fea0003800000 */
.L_x_35:
[----:B-----5:R-:W-:Y:S01]  /*5650*/  LOP3.LUT R34, R34, 0xff, RZ, 0xc0, !PT ;  /* 0x000000ff22227812 */ /* 0x020fe200078ec0ff */
[----:B------:R-:W-:Y:S01]  /*5660*/  BSSY B1, `(.L_x_37) ;  /* 0x0000013000017945 */ /* 0x000fe20003800000 */
[----:B------:R-:W-:Y:S02]  /*5670*/  IADD3 R45, P1, R43, 0x8, RZ ;  /* 0x000000082b2d7810 */ /* 0x000fe40007f3e0ff */
[----:B------:R-:W-:-:S03]  /*5680*/  F2FP.F16.E4M3.UNPACK_B R34, R34 ;  /* 0x00000022ff22723e */ /* 0x000fc600020006ff */
[----:B-1----:R-:W-:Y:S01]  /*5690*/  IMAD.X R35, RZ, RZ, R39, P1 ;  /* 0x000000ffff237224 */ /* 0x002fe200008e0627 */
[----:B------:R-:W-:Y:S01]  /*56a0*/  ISETP.GE.AND P1, PT, R42, 0x9, PT ;  /* 0x000000092a00780c */ /* 0x000fe20003f26270 */
[----:B------:R-:W-:Y:S02]  /*56b0*/  HADD2.F32 R34, -RZ, R34.H0_H0 ;  /* 0x20000022ff227230 */ /* 0x000fe40000004100 */
[----:B------:R-:W-:Y:S01]  /*56c0*/  IMAD R46, R35, UR6, RZ ;  /* 0x00000006232e7c24 */ /* 0x000fe2000f8e02ff */
[----:B------:R-:W-:Y:S02]  /*56d0*/  ISETP.LT.OR P5, PT, R41, 0x1, !P1 ;  /* 0x000000012900780c */ /* 0x000fe40004fa1670 */
[----:B------:R-:W-:Y:S01]  /*56e0*/  FMUL R44, R34, UR21 ;  /* 0x00000015222c7c20 */ /* 0x000fe20008400000 */
[----:B------:R-:W-:-:S04]  /*56f0*/  IMAD.WIDE.U32 R34, R45, UR6, R36 ;  /* 0x000000062d227c25 */ /* 0x000fc8000f8e0024 */
[----:B------:R-:W-:Y:S01]  /*5700*/  FFMA R44, R225, UR20, R44 ;  /* 0x00000014e12c7c23 */ /* 0x000fe2000800002c */
[----:B------:R-:W-:Y:S01]  /*5710*/  IMAD R45, R45, UR7, R46 ;  /* 0x000000072d2d7c24 */ /* 0x000fe2000f8e022e */
[----:B------:R-:W-:-:S03]  /*5720*/  IADD3 R34, P3, R34, UR8, RZ ;  /* 0x0000000822227c10 */ /* 0x000fc6000ff7e0ff */
[----:B------:R-:W-:Y:S02]  /*5730*/  F2FP.SATFINITE.E4M3.F32.PACK_AB_MERGE_C R47, RZ, R44, RZ ;  /* 0x0000002cff2f723e */ /* 0x000fe400048070ff */
[----:B------:R-:W-:Y:S02]  /*5740*/  IADD3.X R35, R35, UR9, R45, P3, !PT ;  /* 0x0000000923237c10 */ /* 0x000fe40009ffe42d */
[----:B------:R-:W-:Y:S01]  /*5750*/  PRMT R44, RZ, 0x7610, R44 ;  /* 0x00007610ff2c7816 */ /* 0x000fe2000000002c */
[----:B------:R1:W-:Y:S01]  /*5760*/  @!P2 STG.E.U8 desc[UR16][R24.64+0x1], R47 ;  /* 0x0000012f1800a986 */ /* 0x0003e2000c101110 */
[----:B------:R-:W-:Y:S05]  /*5770*/  @P5 BRA `(.L_x_38) ;  /* 0x0000000000045947 */ /* 0x000fea0003800000 */
[----:B------:R4:W5:Y:S02]  /*5780*/  LDG.E.U8 R44, desc[UR16][R34.64] ;  /* 0x00000010222c7981 */ /* 0x000964000c1e1100 */
.L_x_38:
[----:B------:R-:W-:Y:S05]  /*5790*/  BSYNC B1 ;  /* 0x0000000000017941 */ /* 0x000fea0003800000 */
.L_x_37:
        /* <DEDUP_REMOVED lines=12> */
.L_x_40:
[----:B------:R-:W-:Y:S05]  /*5860*/  BSYNC B1 ;  /* 0x0000000000017941 */ /* 0x000fea0003800000 */
.L_x_39:
[----:B-----5:R-:W-:Y:S01]  /*5870*/  LOP3.LUT R44, R44, 0xff, RZ, 0xc0, !PT ;  /* 0x000000ff2c2c7812 */ /* 0x020fe200078ec0ff */
[----:B------:R-:W-:Y:S01]  /*5880*/  BSSY B1, `(.L_x_41) ;  /* 0x000000b000017945 */ /* 0x000fe20003800000 */
[----:B------:R-:W-:Y:S02]  /*5890*/  ISETP.LT.OR P3, PT, R41, 0x9, !P0 ;  /* 0x000000092900780c */ /* 0x000fe40004761670 */
[----:B------:R-:W-:-:S05]  /*58a0*/  F2FP.F16.E4M3.UNPACK_B R44, R44 ;  /* 0x0000002cff2c723e */ /* 0x000fca00020006ff */
[----:B------:R-:W-:-:S05]  /*58b0*/  HADD2.F32 R44, -RZ, R44.H0_H0 ;  /* 0x2000002cff2c7230 */ /* 0x000fca0000004100 */
[----:B------:R-:W-:-:S04]  /*58c0*/  FMUL R44, R44, UR21 ;  /* 0x000000152c2c7c20 */ /* 0x000fc80008400000 */
[----:B------:R-:W-:-:S05]  /*58d0*/  FFMA R44, R223, UR20, R44 ;  /* 0x00000014df2c7c23 */ /* 0x000fca000800002c */
[----:B0-----:R-:W-:Y:S02]  /*58e0*/  F2FP.SATFINITE.E4M3.F32.PACK_AB_MERGE_C R45, RZ, R44, RZ ;  /* 0x0000002cff2d723e */ /* 0x001fe400048070ff */
[----:B------:R-:W-:-:S03]  /*58f0*/  PRMT R44, RZ, 0x7610, R44 ;  /* 0x00007610ff2c7816 */ /* 0x000fc6000000002c */
[----:B------:R0:W-:Y:S01]  /*5900*/  @!P2 STG.E.U8 desc[UR16][R26.64+0x1], R45 ;  /* 0x0000012d1a00a986 */ /* 0x0001e2000c101110 */
[----:B------:R-:W-:Y:S05]  /*5910*/  @P3 BRA `(.L_x_42) ;  /* 0x0000000000043947 */ /* 0x000fea0003800000 */
[----:B------:R0:W5:Y:S02]  /*5920*/  LDG.E.U8 R44, desc[UR16][R32.64+0x8] ;  /* 0x00000810202c7981 */ /* 0x000164000c1e1100 */
.L_x_42:
[----:B------:R-:W-:Y:S05]  /*5930*/  BSYNC B1 ;  /* 0x0000000000017941 */ /* 0x000fea0003800000 */
.L_x_41:
[----:B-----5:R-:W-:Y:S01]  /*5940*/  LOP3.LUT R44, R44, 0xff, RZ, 0xc0, !PT ;  /* 0x000000ff2c2c7812 */ /* 0x020fe200078ec0ff */
[----:B------:R-:W-:Y:S01]  /*5950*/  BSSY B1, `(.L_x_43) ;  /* 0x000000b000017945 */ /* 0x000fe20003800000 */
[----:B------:R-:W-:Y:S02]  /*5960*/  ISETP.LT.OR P2, PT, R41, 0xa, !P0 ;  /* 0x0000000a2900780c */ /* 0x000fe40004741670 */
[----:B------:R-:W-:-:S05]  /*5970*/  F2FP.F16.E4M3.UNPACK_B R44, R44 ;  /* 0x0000002cff2c723e */ /* 0x000fca00020006ff */
[----:B------:R-:W-:-:S05]  /*5980*/  HADD2.F32 R44, -RZ, R44.H0_H0 ;  /* 0x2000002cff2c7230 */ /* 0x000fca0000004100 */
[----:B0-----:R-:W-:Y:S01]  /*5990*/  FMUL R45, R44, UR21 ;  /* 0x000000152c2d7c20 */ /* 0x001fe20008400000 */
[----:B------:R-:W-:-:S03]  /*59a0*/  PRMT R44, RZ, 0x7610, R44 ;  /* 0x00007610ff2c7816 */ /* 0x000fc6000000002c */
[----:B------:R-:W-:-:S05]  /*59b0*/  FFMA R45, R222, UR20, R45 ;  /* 0x00000014de2d7c23 */ /* 0x000fca000800002d */
[----:B------:R-:W-:-:S05]  /*59c0*/  F2FP.SATFINITE.E4M3.F32.PACK_AB_MERGE_C R45, RZ, R45, RZ ;  /* 0x0000002dff2d723e */ /* 0x000fca00048070ff */
[----:B------:R0:W-:Y:S01]  /*59d0*/  @!P3 STG.E.U8 desc[UR16][R24.64+0x8], R45 ;  /* 0x0000082d1800b986 */ /* 0x0001e2000c101110 */
[----:B------:R-:W-:Y:S05]  /*59e0*/  @P2 BRA `(.L_x_44) ;  /* 0x0000000000042947 */ /* 0x000fea0003800000 */
[----:B------:R0:W5:Y:S02]  /*59f0*/  LDG.E.U8 R44, desc[UR16][R32.64+0x9] ;  /* 0x00000910202c7981 */ /* 0x000164000c1e1100 */
.L_x_44:
[----:B------:R-:W-:Y:S05]  /*5a00*/  BSYNC B1 ;  /* 0x0000000000017941 */ /* 0x000fea0003800000 */
.L_x_43:
        /* <DEDUP_REMOVED lines=12> */
.L_x_46:
[----:B------:R-:W-:Y:S05]  /*5ad0*/  BSYNC B1 ;  /* 0x0000000000017941 */ /* 0x000fea0003800000 */
.L_x_45:
        /* <DEDUP_REMOVED lines=12> */
.L_x_48:
[----:B------:R-:W-:Y:S05]  /*5ba0*/  BSYNC B1 ;  /* 0x0000000000017941 */ /* 0x000fea0003800000 */
.L_x_47:
        /* <DEDUP_REMOVED lines=12> */
.L_x_50:
[----:B------:R-:W-:Y:S05]  /*5c70*/  BSYNC B1 ;  /* 0x0000000000017941 */ /* 0x000fea0003800000 */
.L_x_49:
        /* <DEDUP_REMOVED lines=12> */
.L_x_52:
[----:B------:R-:W-:Y:S05]  /*5d40*/  BSYNC B1 ;  /* 0x0000000000017941 */ /* 0x000fea0003800000 */
.L_x_51:
        /* <DEDUP_REMOVED lines=12> */
.L_x_54:
[----:B------:R-:W-:Y:S05]  /*5e10*/  BSYNC B1 ;  /* 0x0000000000017941 */ /* 0x000fea0003800000 */
.L_x_53:
        /* <DEDUP_REMOVED lines=12> */
.L_x_56:
[----:B------:R-:W-:Y:S05]  /*5ee0*/  BSYNC B1 ;  /* 0x0000000000017941 */ /* 0x000fea0003800000 */
.L_x_55:
        /* <DEDUP_REMOVED lines=12> */
.L_x_58:
[----:B------:R-:W-:Y:S05]  /*5fb0*/  BSYNC B1 ;  /* 0x0000000000017941 */ /* 0x000fea0003800000 */
.L_x_57:
        /* <DEDUP_REMOVED lines=12> */
.L_x_60:
[----:B------:R-:W-:Y:S05]  /*6080*/  BSYNC B1 ;  /* 0x0000000000017941 */ /* 0x000fea0003800000 */
.L_x_59:
        /* <DEDUP_REMOVED lines=12> */
.L_x_62:
[----:B------:R-:W-:Y:S05]  /*6150*/  BSYNC B1 ;  /* 0x0000000000017941 */ /* 0x000fea0003800000 */
.L_x_61:
        /* <DEDUP_REMOVED lines=12> */
.L_x_64:
[----:B------:R-:W-:Y:S05]  /*6220*/  BSYNC B1 ;  /* 0x0000000000017941 */ /* 0x000fea0003800000 */
.L_x_63:
        /* <DEDUP_REMOVED lines=12> */
.L_x_66:
[----:B------:R-:W-:Y:S05]  /*62f0*/  BSYNC B1 ;  /* 0x0000000000017941 */ /* 0x000fea0003800000 */
.L_x_65:
        /* <DEDUP_REMOVED lines=12> */
.L_x_68:
[----:B------:R-:W-:Y:S05]  /*63c0*/  BSYNC B1 ;  /* 0x0000000000017941 */ /* 0x000fea0003800000 */
.L_x_67:
        /* <DEDUP_REMOVED lines=12> */
.L_x_70:
[----:B------:R-:W-:Y:S05]  /*6490*/  BSYNC B1 ;  /* 0x0000000000017941 */ /* 0x000fea0003800000 */
.L_x_69:
        /* <DEDUP_REMOVED lines=12> */
.L_x_72:
[----:B------:R-:W-:Y:S05]  /*6560*/  BSYNC B1 ;  /* 0x0000000000017941 */ /* 0x000fea0003800000 */
.L_x_71:
        /* <DEDUP_REMOVED lines=12> */
.L_x_74:
[----:B------:R-:W-:Y:S05]  /*6630*/  BSYNC B1 ;  /* 0x0000000000017941 */ /* 0x000fea0003800000 */
.L_x_73:
        /* <DEDUP_REMOVED lines=12> */
.L_x_76:
[----:B------:R-:W-:Y:S05]  /*6700*/  BSYNC B1 ;  /* 0x0000000000017941 */ /* 0x000fea0003800000 */
.L_x_75:
        /* <DEDUP_REMOVED lines=12> */
.L_x_78:
[----:B------:R-:W-:Y:S05]  /*67d0*/  BSYNC B1 ;  /* 0x0000000000017941 */ /* 0x000fea0003800000 */
.L_x_77:
        /* <DEDUP_REMOVED lines=12> */
.L_x_80:
[----:B------:R-:W-:Y:S05]  /*68a0*/  BSYNC B1 ;  /* 0x0000000000017941 */ /* 0x000fea0003800000 */
.L_x_79:
        /* <DEDUP_REMOVED lines=12> */
.L_x_82:
[----:B------:R-:W-:Y:S05]  /*6970*/  BSYNC B1 ;  /* 0x0000000000017941 */ /* 0x000fea0003800000 */
.L_x_81:
        /* <DEDUP_REMOVED lines=12> */
.L_x_84:
[----:B------:R-:W-:Y:S05]  /*6a40*/  BSYNC B1 ;  /* 0x0000000000017941 */ /* 0x000fea0003800000 */
.L_x_83:
        /* <DEDUP_REMOVED lines=12> */
.L_x_86:
[----:B------:R-:W-:Y:S05]  /*6b10*/  BSYNC B1 ;  /* 0x0000000000017941 */ /* 0x000fea0003800000 */
.L_x_85:
        /* <DEDUP_REMOVED lines=12> */
.L_x_88:
[----:B------:R-:W-:Y:S05]  /*6be0*/  BSYNC B1 ;  /* 0x0000000000017941 */ /* 0x000fea0003800000 */
.L_x_87:
        /* <DEDUP_REMOVED lines=12> */
.L_x_90:
[----:B------:R-:W-:Y:S05]  /*6cb0*/  BSYNC B1 ;  /* 0x0000000000017941 */ /* 0x000fea0003800000 */
.L_x_89:
        /* <DEDUP_REMOVED lines=12> */
.L_x_92:
[----:B------:R-:W-:Y:S05]  /*6d80*/  BSYNC B1 ;  /* 0x0000000000017941 */ /* 0x000fea0003800000 */
.L_x_91:
        /* <DEDUP_REMOVED lines=12> */
.L_x_94:
[----:B------:R-:W-:Y:S05]  /*6e50*/  BSYNC B1 ;  /* 0x0000000000017941 */ /* 0x000fea0003800000 */
.L_x_93:
        /* <DEDUP_REMOVED lines=12> */
.L_x_96:
[----:B------:R-:W-:Y:S05]  /*6f20*/  BSYNC B1 ;  /* 0x0000000000017941 */ /* 0x000fea0003800000 */
.L_x_95:
        /* <DEDUP_REMOVED lines=12> */
.L_x_98:
[----:B------:R-:W-:Y:S05]  /*6ff0*/  BSYNC B1 ;  /* 0x0000000000017941 */ /* 0x000fea0003800000 */
.L_x_97:
        /* <DEDUP_REMOVED lines=12> */
.L_x_100:
[----:B------:R-:W-:Y:S05]  /*70c0*/  BSYNC B1 ;  /* 0x0000000000017941 */ /* 0x000fea0003800000 */
.L_x_99:
        /* <DEDUP_REMOVED lines=12> */
.L_x_102:
[----:B------:R-:W-:Y:S05]  /*7190*/  BSYNC B1 ;  /* 0x0000000000017941 */ /* 0x000fea0003800000 */
.L_x_101:
        /* <DEDUP_REMOVED lines=12> */
.L_x_104:
[----:B------:R-:W-:Y:S05]  /*7260*/  BSYNC B1 ;  /* 0x0000000000017941 */ /* 0x000fea0003800000 */
.L_x_103:
        /* <DEDUP_REMOVED lines=12> */
.L_x_106:
[----:B------:R-:W-:Y:S05]  /*7330*/  BSYNC B1 ;  /* 0x0000000000017941 */ /* 0x000fea0003800000 */
.L_x_105:
        /* <DEDUP_REMOVED lines=12> */
.L_x_108:
[----:B------:R-:W-:Y:S05]  /*7400*/  BSYNC B1 ;  /* 0x0000000000017941 */ /* 0x000fea0003800000 */
.L_x_107:
        /* <DEDUP_REMOVED lines=12> */
.L_x_110:
[----:B------:R-:W-:Y:S05]  /*74d0*/  BSYNC B1 ;  /* 0x0000000000017941 */ /* 0x000fea0003800000 */
.L_x_109:
        /* <DEDUP_REMOVED lines=12> */
.L_x_112:
[----:B------:R-:W-:Y:S05]  /*75a0*/  BSYNC B1 ;  /* 0x0000000000017941 */ /* 0x000fea0003800000 */
.L_x_111:
        /* <DEDUP_REMOVED lines=12> */
.L_x_114:
[----:B------:R-:W-:Y:S05]  /*7670*/  BSYNC B1 ;  /* 0x0000000000017941 */ /* 0x000fea0003800000 */
.L_x_113:
        /* <DEDUP_REMOVED lines=12> */
.L_x_116:
[----:B------:R-:W-:Y:S05]  /*7740*/  BSYNC B1 ;  /* 0x0000000000017941 */ /* 0x000fea0003800000 */
.L_x_115:
        /* <DEDUP_REMOVED lines=12> */
.L_x_118:
[----:B------:R-:W-:Y:S05]  /*7810*/  BSYNC B1 ;  /* 0x0000000000017941 */ /* 0x000fea0003800000 */
.L_x_117:
        /* <DEDUP_REMOVED lines=12> */
.L_x_120:
[----:B------:R-:W-:Y:S05]  /*78e0*/  BSYNC B1 ;  /* 0x0000000000017941 */ /* 0x000fea0003800000 */
.L_x_119:
        /* <DEDUP_REMOVED lines=12> */
.L_x_122:
[----:B------:R-:W-:Y:S05]  /*79b0*/  BSYNC B1 ;  /* 0x0000000000017941 */ /* 0x000fea0003800000 */
.L_x_121:
        /* <DEDUP_REMOVED lines=12> */
.L_x_124:
[----:B------:R-:W-:Y:S05]  /*7a80*/  BSYNC B1 ;  /* 0x0000000000017941 */ /* 0x000fea0003800000 */
.L_x_123:
        /* <DEDUP_REMOVED lines=12> */
.L_x_126:
[----:B------:R-:W-:Y:S05]  /*7b50*/  BSYNC B1 ;  /* 0x0000000000017941 */ /* 0x000fea0003800000 */
.L_x_125:
        /* <DEDUP_REMOVED lines=12> */
.L_x_128:
[----:B------:R-:W-:Y:S05]  /*7c20*/  BSYNC B1 ;  /* 0x0000000000017941 */ /* 0x000fea0003800000 */
.L_x_127:
        /* <DEDUP_REMOVED lines=12> */
.L_x_130:
[----:B------:R-:W-:Y:S05]  /*7cf0*/  BSYNC B1 ;  /* 0x0000000000017941 */ /* 0x000fea0003800000 */
.L_x_129:
        /* <DEDUP_REMOVED lines=12> */
.L_x_132:
[----:B------:R-:W-:Y:S05]  /*7dc0*/  BSYNC B1 ;  /* 0x0000000000017941 */ /* 0x000fea0003800000 */
.L_x_131:
        /* <DEDUP_REMOVED lines=12> */
.L_x_134:
[----:B------:R-:W-:Y:S05]  /*7e90*/  BSYNC B1 ;  /* 0x0000000000017941 */ /* 0x000fea0003800000 */
.L_x_133:
        /* <DEDUP_REMOVED lines=12> */
.L_x_136:
[----:B------:R-:W-:Y:S05]  /*7f60*/  BSYNC B1 ;  /* 0x0000000000017941 */ /* 0x000fea0003800000 */
.L_x_135:
        /* <DEDUP_REMOVED lines=12> */
.L_x_138:
[----:B------:R-:W-:Y:S05]  /*8030*/  BSYNC B1 ;  /* 0x0000000000017941 */ /* 0x000fea0003800000 */
.L_x_137:
        /* <DEDUP_REMOVED lines=12> */
.L_x_140:
[----:B------:R-:W-:Y:S05]  /*8100*/  BSYNC B1 ;  /* 0x0000000000017941 */ /* 0x000fea0003800000 */
.L_x_139:
        /* <DEDUP_REMOVED lines=12> */
.L_x_142:
[----:B------:R-:W-:Y:S05]  /*81d0*/  BSYNC B1 ;  /* 0x0000000000017941 */ /* 0x000fea0003800000 */
.L_x_141:
        /* <DEDUP_REMOVED lines=12> */
.L_x_144:
[----:B------:R-:W-:Y:S05]  /*82a0*/  BSYNC B1 ;  /* 0x0000000000017941 */ /* 0x000fea0003800000 */
.L_x_143:
        /* <DEDUP_REMOVED lines=12> */
.L_x_146:
[----:B------:R-:W-:Y:S05]  /*8370*/  BSYNC B1 ;  /* 0x0000000000017941 */ /* 0x000fea0003800000 */
.L_x_145:
        /* <DEDUP_REMOVED lines=12> */
.L_x_148:
[----:B------:R-:W-:Y:S05]  /*8440*/  BSYNC B1 ;  /* 0x0000000000017941 */ /* 0x000fea0003800000 */
.L_x_147:
        /* <DEDUP_REMOVED lines=12> */
.L_x_150:
[----:B------:R-:W-:Y:S05]  /*8510*/  BSYNC B1 ;  /* 0x0000000000017941 */ /* 0x000fea0003800000 */
.L_x_149:
        /* <DEDUP_REMOVED lines=12> */
.L_x_152:
[----:B------:R-:W-:Y:S05]  /*85e0*/  BSYNC B1 ;  /* 0x0000000000017941 */ /* 0x000fea0003800000 */
.L_x_151:
        /* <DEDUP_REMOVED lines=12> */
.L_x_154:
[----:B------:R-:W-:Y:S05]  /*86b0*/  BSYNC B1 ;  /* 0x0000000000017941 */ /* 0x000fea0003800000 */
.L_x_153:
        /* <DEDUP_REMOVED lines=12> */
.L_x_156:
[----:B------:R-:W-:Y:S05]  /*8780*/  BSYNC B1 ;  /* 0x0000000000017941 */ /* 0x000fea0003800000 */
.L_x_155:
[----:B-----5:R-:W-:Y:S01]  /*8790*/  LOP3.LUT R44, R44, 0xff, RZ, 0xc0, !PT ;  /* 0x000000ff2c2c7812 */ /* 0x020fe200078ec0ff */
[----:B------:R-:W-:Y:S01]  /*87a0*/  BSSY B1, `(.L_x_157) ;  /* 0x000000b000017945 */ /* 0x000fe20003800000 */
[----:B------:R-:W-:Y:S02]  /*87b0*/  ISETP.LT.OR P2, PT, R41, 0x79, !P1 ;  /* 0x000000792900780c */ /* 0x000fe40004f41670 */
[----:B------:R-:W-:Y:S02]  /*87c0*/  F2FP.F16.E4M3.UNPACK_B R44, R44 ;  /* 0x0000002cff2c723e */ /* 0x000fe400020006ff */
[----:B0-2---:R-:W-:-:S03]  /*87d0*/  PRMT R32, RZ, 0x7610, R32 ;  /* 0x00007610ff207816 */ /* 0x005fc60000000020 */
[----:B------:R-:W-:-:S05]  /*87e0*/  HADD2.F32 R44, -RZ, R44.H0_H0 ;  /* 0x2000002cff2c7230 */ /* 0x000fca0000004100 */
[----:B------:R-:W-:-:S04]  /*87f0*/  FMUL R44, R44, UR21 ;  /* 0x000000152c2c7c20 */ /* 0x000fc80008400000 */
[----:B------:R-:W-:-:S05]  /*8800*/  FFMA R44, R165, UR20, R44 ;  /* 0x00000014a52c7c23 */ /* 0x000fca000800002c */
[----:B------:R-:W-:-:S05]  /*8810*/  F2FP.SATFINITE.E4M3.F32.PACK_AB_MERGE_C R33, RZ, R44, RZ ;  /* 0x0000002cff21723e */ /* 0x000fca00048070ff */
[----:B------:R0:W-:Y:S01]  /*8820*/  @!P0 STG.E.U8 desc[UR16][R24.64+0x79], R33 ;  /* 0x0000792118008986 */ /* 0x0001e2000c101110 */
[----:B------:R-:W-:Y:S05]  /*8830*/  @P2 BRA `(.L_x_158) ;  /* 0x0000000000042947 */ /* 0x000fea0003800000 */
[----:B------:R2:W5:Y:S02]  /*8840*/  LDG.E.U8 R32, desc[UR16][R34.64+0x78] ;  /* 0x0000781022207981 */ /* 0x000564000c1e1100 */
.L_x_158:
[----:B------:R-:W-:Y:S05]  /*8850*/  BSYNC B1 ;  /* 0x0000000000017941 */ /* 0x000fea0003800000 */
.L_x_157:
[----:B-----5:R-:W-:Y:S01]  /*8860*/  LOP3.LUT R32, R32, 0xff, RZ, 0xc0, !PT ;  /* 0x000000ff20207812 */ /* 0x020fe200078ec0ff */
[----:B------:R-:W-:Y:S01]  /*8870*/  BSSY B1, `(.L_x_159) ;  /* 0x000000b000017945 */ /* 0x000fe20003800000 */
[----:B------:R-:W-:Y:S02]  /*8880*/  ISETP.LT.OR P1, PT, R41, 0x7a, !P1 ;  /* 0x0000007a2900780c */ /* 0x000fe40004f21670 */
[----:B------:R-:W-:Y:S02]  /*8890*/  F2FP.F16.E4M3.UNPACK_B R32, R32 ;  /* 0x00000020ff20723e */ /* 0x000fe400020006ff */
[----:B01----:R-:W-:-:S03]  /*88a0*/  PRMT R24, RZ, 0x7610, R24 ;  /* 0x00007610ff187816 */ /* 0x003fc60000000018 */
[----:B------:R-:W-:-:S05]  /*88b0*/  HADD2.F32 R32, -RZ, R32.H0_H0 ;  /* 0x20000020ff207230 */ /* 0x000fca0000004100 */
[----:B------:R-:W-:-:S04]  /*88c0*/  FMUL R25, R32, UR21 ;  /* 0x0000001520197c20 */ /* 0x000fc80008400000 */
[----:B------:R-:W-:-:S05]  /*88d0*/  FFMA R25, R164, UR20, R25 ;  /* 0x00000014a4197c23 */ /* 0x000fca0008000019 */
[----:B------:R-:W-:-:S05]  /*88e0*/  F2FP.SATFINITE.E4M3.F32.PACK_AB_MERGE_C R25, RZ, R25, RZ ;  /* 0x00000019ff19723e */ /* 0x000fca00048070ff */
[----:B------:R0:W-:Y:S01]  /*88f0*/  @!P2 STG.E.U8 desc[UR16][R26.64+0x78], R25 ;  /* 0x000078191a00a986 */ /* 0x0001e2000c101110 */
[----:B------:R-:W-:Y:S05]  /*8900*/  @P1 BRA `(.L_x_160) ;  /* 0x0000000000041947 */ /* 0x000fea0003800000 */
[----:B------:R1:W5:Y:S02]  /*8910*/  LDG.E.U8 R24, desc[UR16][R34.64+0x79] ;  /* 0x0000791022187981 */ /* 0x000364000c1e1100 */
.L_x_160:
[----:B------:R-:W-:Y:S05]  /*8920*/  BSYNC B1 ;  /* 0x0000000000017941 */ /* 0x000fea0003800000 */
.L_x_159:
[----:B-----5:R-:W-:Y:S01]  /*8930*/  LOP3.LUT R24, R24, 0xff, RZ, 0xc0, !PT ;  /* 0x000000ff18187812 */ /* 0x020fe200078ec0ff */
[----:B------:R-:W-:Y:S01]  /*8940*/  BSSY B1, `(.L_x_161) ;  /* 0x0000013000017945 */ /* 0x000fe20003800000 */
[----:B------:R-:W-:Y:S02]  /*8950*/  IADD3 R33, P0, R43, 0x80, RZ ;  /* 0x000000802b217810 */ /* 0x000fe40007f1e0ff */
[----:B------:R-:W-:-:S03]  /*8960*/  F2FP.F16.E4M3.UNPACK_B R24, R24 ;  /* 0x00000018ff18723e */ /* 0x000fc600020006ff */
[----:B0-----:R-:W-:Y:S01]  /*8970*/  IMAD.X R25, RZ, RZ, R39, P0 ;  /* 0x000000ffff197224 */ /* 0x001fe200000e0627 */
[----:B------:R-:W-:Y:S01]  /*8980*/  ISETP.GE.AND P0, PT, R42, 0x81, PT ;  /* 0x000000812a00780c */ /* 0x000fe20003f06270 */
[----:B------:R-:W-:Y:S02]  /*8990*/  HADD2.F32 R24, -RZ, R24.H0_H0 ;  /* 0x20000018ff187230 */ /* 0x000fe40000004100 */
[----:B-12-4-:R-:W-:Y:S01]  /*89a0*/  IMAD R34, R25, UR6, RZ ;  /* 0x0000000619227c24 */ /* 0x016fe2000f8e02ff */
        /* <DEDUP_REMOVED lines=12> */
.L_x_162:
[----:B------:R-:W-:Y:S05]  /*8a70*/  BSYNC B1 ;  /* 0x0000000000017941 */ /* 0x000fea0003800000 */
.L_x_161:
[----:B-----5:R-:W-:Y:S01]  /*8a80*/  LOP3.LUT R32, R32, 0xff, RZ, 0xc0, !PT ;  /* 0x000000ff20207812 */ /* 0x020fe200078ec0ff */
[----:B------:R-:W-:Y:S01]  /*8a90*/  BSSY B1, `(.L_x_163) ;  /* 0x000000b000017945 */ /* 0x000fe20003800000 */
[----:B------:R-:W-:Y:S02]  /*8aa0*/  ISETP.LT.OR P2, PT, R41, 0x2, !P0 ;  /* 0x000000022900780c */ /* 0x000fe40004741670 */
[----:B------:R-:W-:Y:S02]  /*8ab0*/  F2FP.F16.E4M3.UNPACK_B R32, R32 ;  /* 0x00000020ff20723e */ /* 0x000fe400020006ff */
[----:B0-----:R-:W-:-:S03]  /*8ac0*/  PRMT R26, RZ, 0x7610, R26 ;  /* 0x00007610ff1a7816 */ /* 0x001fc6000000001a */
[----:B------:R-:W-:-:S05]  /*8ad0*/  HADD2.F32 R32, -RZ, R32.H0_H0 ;  /* 0x20000020ff207230 */ /* 0x000fca0000004100 */
[----:B------:R-:W-:-:S04]  /*8ae0*/  FMUL R27, R32, UR21 ;  /* 0x00000015201b7c20 */ /* 0x000fc80008400000 */
[----:B------:R-:W-:-:S05]  /*8af0*/  FFMA R27, R162, UR20, R27 ;  /* 0x00000014a21b7c23 */ /* 0x000fca000800001b */
[----:B------:R-:W-:-:S05]  /*8b00*/  F2FP.SATFINITE.E4M3.F32.PACK_AB_MERGE_C R27, RZ, R27, RZ ;  /* 0x0000001bff1b723e */ /* 0x000fca00048070ff */
[----:B------:R0:W-:Y:S01]  /*8b10*/  @!P3 STG.E.U8 desc[UR16][R28.64], R27 ;  /* 0x0000001b1c00b986 */ /* 0x0001e2000c101110 */
[----:B------:R-:W-:Y:S05]  /*8b20*/  @P2 BRA `(.L_x_164) ;  /* 0x0000000000042947 */ /* 0x000fea0003800000 */
[----:B------:R2:W5:Y:S02]  /*8b30*/  LDG.E.U8 R26, desc[UR16][R24.64+0x1] ;  /* 0x00000110181a7981 */ /* 0x000564000c1e1100 */
.L_x_164:
[----:B------:R-:W-:Y:S05]  /*8b40*/  BSYNC B1 ;  /* 0x0000000000017941 */ /* 0x000fea0003800000 */
.L_x_163:
[----:B-----5:R-:W-:Y:S01]  /*8b50*/  LOP3.LUT R26, R26, 0xff, RZ, 0xc0, !PT ;  /* 0x000000ff1a1a7812 */ /* 0x020fe200078ec0ff */
[----:B------:R-:W-:Y:S01]  /*8b60*/  BSSY B1, `(.L_x_165) ;  /* 0x0000013000017945 */ /* 0x000fe20003800000 */
[----:B------:R-:W-:Y:S02]  /*8b70*/  IADD3 R43, P1, R43, 0x88, RZ ;  /* 0x000000882b2b7810 */ /* 0x000fe40007f3e0ff */
[----:B------:R-:W-:Y:S02]  /*8b80*/  F2FP.F16.E4M3.UNPACK_B R26, R26 ;  /* 0x0000001aff1a723e */ /* 0x000fe400020006ff */
[----:B------:R-:W-:Y:S01]  /*8b90*/  PRMT R32, RZ, 0x7610, R32 ;  /* 0x00007610ff207816 */ /* 0x000fe20000000020 */
[----:B------:R-:W-:Y:S01]  /*8ba0*/  IMAD.X R38, RZ, RZ, R39, P1 ;  /* 0x000000ffff267224 */ /* 0x000fe200008e0627 */
[----:B------:R-:W-:Y:S01]  /*8bb0*/  ISETP.GE.AND P1, PT, R42, 0x89, PT ;  /* 0x000000892a00780c */ /* 0x000fe20003f26270 */
[----:B------:R-:W-:Y:S02]  /*8bc0*/  HADD2.F32 R26, -RZ, R26.H0_H0 ;  /* 0x2000001aff1a7230 */ /* 0x000fe40000004100 */
[----:B------:R-:W-:Y:S01]  /*8bd0*/  IMAD R38, R38, UR6, RZ ;  /* 0x0000000626267c24 */ /* 0x000fe2000f8e02ff */
[----:B------:R-:W-:Y:S01]  /*8be0*/  ISETP.LT.OR P5, PT, R41, 0x1, !P1 ;  /* 0x000000012900780c */ /* 0x000fe20004fa1670 */
[----:B------:R-:W-:-:S04]  /*8bf0*/  IMAD.WIDE.U32 R36, R43, UR6, R36 ;  /* 0x000000062b247c25 */ /* 0x000fc8000f8e0024 */
[----:B------:R-:W-:Y:S01]  /*8c00*/  FMUL R26, R26, UR21 ;  /* 0x000000151a1a7c20 */ /* 0x000fe20008400000 */
[----:B------:R-:W-:-:S03]  /*8c10*/  IMAD R43, R43, UR7, R38 ;  /* 0x000000072b2b7c24 */ /* 0x000fc6000f8e0226 */
[----:B------:R-:W-:Y:S01]  /*8c20*/  FFMA R161, R161, UR20, R26 ;  /* 0x00000014a1a17c23 */ /* 0x000fe2000800001a */
[----:B------:R-:W-:-:S04]  /*8c30*/  IADD3 R26, P3, R36, UR8, RZ ;  /* 0x00000008241a7c10 */ /* 0x000fc8000ff7e0ff */
[----:B------:R-:W-:Y:S02]  /*8c40*/  F2FP.SATFINITE.E4M3.F32.PACK_AB_MERGE_C R161, RZ, R161, RZ ;  /* 0x000000a1ffa1723e */ /* 0x000fe400048070ff */
[----:B0-----:R-:W-:-:S03]  /*8c50*/  IADD3.X R27, R37, UR9, R43, P3, !PT ;  /* 0x00000009251b7c10 */ /* 0x001fc60009ffe42b */
[----:B------:R0:W-:Y:S01]  /*8c60*/  @!P2 STG.E.U8 desc[UR16][R28.64+0x1], R161 ;  /* 0x000001a11c00a986 */ /* 0x0001e2000c101110 */
[----:B------:R-:W-:Y:S05]  /*8c70*/  @P5 BRA `(.L_x_166) ;  /* 0x0000000000045947 */ /* 0x000fea0003800000 */
[----:B------:R4:W5:Y:S02]  /*8c80*/  LDG.E.U8 R32, desc[UR16][R26.64] ;  /* 0x000000101a207981 */ /* 0x000964000c1e1100 */
.L_x_166:
[----:B------:R-:W-:Y:S05]  /*8c90*/  BSYNC B1 ;  /* 0x0000000000017941 */ /* 0x000fea0003800000 */
.L_x_165:
        /* <DEDUP_REMOVED lines=12> */
.L_x_168:
[----:B------:R-:W-:Y:S05]  /*8d60*/  BSYNC B1 ;  /* 0x0000000000017941 */ /* 0x000fea0003800000 */
.L_x_167:
        /* <DEDUP_REMOVED lines=12> */
.L_x_170:
[----:B------:R-:W-:Y:S05]  /*8e30*/  BSYNC B1 ;  /* 0x0000000000017941 */ /* 0x000fea0003800000 */
.L_x_169:
        /* <DEDUP_REMOVED lines=12> */
.L_x_172:
[----:B------:R-:W-:Y:S05]  /*8f00*/  BSYNC B1 ;  /* 0x0000000000017941 */ /* 0x000fea0003800000 */
.L_x_171:
        /* <DEDUP_REMOVED lines=12> */
.L_x_174:
[----:B------:R-:W-:Y:S05]  /*8fd0*/  BSYNC B1 ;  /* 0x0000000000017941 */ /* 0x000fea0003800000 */
.L_x_173:
        /* <DEDUP_REMOVED lines=12> */
.L_x_176:
[----:B------:R-:W-:Y:S05]  /*90a0*/  BSYNC B1 ;  /* 0x0000000000017941 */ /* 0x000fea0003800000 */
.L_x_175:
        /* <DEDUP_REMOVED lines=12> */
.L_x_178:
[----:B------:R-:W-:Y:S05]  /*9170*/  BSYNC B1 ;  /* 0x0000000000017941 */ /* 0x000fea0003800000 */
.L_x_177:
        /* <DEDUP_REMOVED lines=12> */
.L_x_180:
[----:B------:R-:W-:Y:S05]  /*9240*/  BSYNC B1 ;  /* 0x0000000000017941 */ /* 0x000fea0003800000 */
.L_x_179:
        /* <DEDUP_REMOVED lines=12> */
.L_x_182:
[----:B------:R-:W-:Y:S05]  /*9310*/  BSYNC B1 ;  /* 0x0000000000017941 */ /* 0x000fea0003800000 */
.L_x_181:
        /* <DEDUP_REMOVED lines=12> */
.L_x_184:
[----:B------:R-:W-:Y:S05]  /*93e0*/  BSYNC B1 ;  /* 0x0000000000017941 */ /* 0x000fea0003800000 */
.L_x_183:
[----:B-----5:R-:W-:Y:S01]  /*93f0*/  LOP3.LUT R32, R32, 0xff, RZ, 0xc0, !PT ;  /* 0x000000ff20207812 */ /* 0x020fe200078ec0ff */
[----:B------:R-:W-:Y:S01]  /*9400*/  BSSY B1, `(.L_x_185) ;  /* 0x000000b000017945 */ /* 0x000fe20003800000 */
[----:B------:R-:W-:Y:S02]  /*9410*/  ISETP.LT.OR P3, PT, R41, 0x19, !P0 ;  /* 0x000000192900780c */ /* 0x000fe40004761670 */
[----:B------:R-:W-:-:S05]  /*9420*/  F2FP.F16.E4M3.UNPACK_B R32, R32 ;  /* 0x00000020ff20723e */ /* 0x000fca00020006ff */
[----:B------:R-:W-:-:S05]  /*9430*/  HADD2.F32 R32, -RZ, R32.H0_H0 ;  /* 0x20000020ff207230 */ /* 0x000fca0000004100 */
[----:B------:R-:W-:-:S04]  /*9440*/  FMUL R32, R32, UR21 ;  /* 0x0000001520207c20 */ /* 0x000fc80008400000 */
[----:B------:R-:W-:Y:S01]  /*9450*/  FFMA R32, R23, UR20, R32 ;  /* 0x0000001417207c23 */ /* 0x000fe20008000020 */
[----:B------:R-:W-:-:S04]  /*9460*/  PRMT R23, RZ, 0x7610, R23 ;  /* 0x00007610ff177816 */ /* 0x000fc80000000017 */
[----:B0-----:R-:W-:-:S05]  /*9470*/  F2FP.SATFINITE.E4M3.F32.PACK_AB_MERGE_C R33, RZ, R32, RZ ;  /* 0x00000020ff21723e */ /* 0x001fca00048070ff */
[----:B------:R0:W-:Y:S01]  /*9480*/  @!P2 STG.E.U8 desc[UR16][R30.64+0x11], R33 ;  /* 0x000011211e00a986 */ /* 0x0001e2000c101110 */
[----:B------:R-:W-:Y:S05]  /*9490*/  @P3 BRA `(.L_x_186) ;  /* 0x0000000000043947 */ /* 0x000fea0003800000 */
[----:B------:R0:W5:Y:S02]  /*94a0*/  LDG.E.U8 R23, desc[UR16][R24.64+0x18] ;  /* 0x0000181018177981 */ /* 0x000164000c1e1100 */
.L_x_186:
[----:B------:R-:W-:Y:S05]  /*94b0*/  BSYNC B1 ;  /* 0x0000000000017941 */ /* 0x000fea0003800000 */
.L_x_185:
        /* <DEDUP_REMOVED lines=8> */
[----:B------:R-:W-:-:S05]  /*9540*/  F2FP.SATFINITE.E4M3.F32.PACK_AB_MERGE_C R23, RZ, R23, RZ ;  /* 0x00000017ff17723e */ /* 0x000fca00048070ff */
[----:B------:R0:W-:Y:S01]  /*9550*/  @!P3 STG.E.U8 desc[UR16][R28.64+0x18], R23 ;  /* 0x000018171c00b986 */ /* 0x0001e2000c101110 */
[----:B------:R-:W-:Y:S05]  /*9560*/  @P2 BRA `(.L_x_188) ;  /* 0x0000000000042947 */ /* 0x000fea0003800000 */
[----:B------:R0:W5:Y:S02]  /*9570*/  LDG.E.U8 R22, desc[UR16][R24.64+0x19] ;  /* 0x0000191018167981 */ /* 0x000164000c1e1100 */
.L_x_188:
[----:B------:R-:W-:Y:S05]  /*9580*/  BSYNC B1 ;  /* 0x0000000000017941 */ /* 0x000fea0003800000 */
.L_x_187:
        /* <DEDUP_REMOVED lines=12> */
.L_x_190:
[----:B------:R-:W-:Y:S05]  /*9650*/  BSYNC B1 ;  /* 0x0000000000017941 */ /* 0x000fea0003800000 */
.L_x_189:
        /* <DEDUP_REMOVED lines=12> */
.L_x_192:
[----:B------:R-:W-:Y:S05]  /*9720*/  BSYNC B1 ;  /* 0x0000000000017941 */ /* 0x000fea0003800000 */
.L_x_191:
        /* <DEDUP_REMOVED lines=12> */
.L_x_194:
[----:B------:R-:W-:Y:S05]  /*97f0*/  BSYNC B1 ;  /* 0x0000000000017941 */ /* 0x000fea0003800000 */
.L_x_193:
        /* <DEDUP_REMOVED lines=12> */
.L_x_196:
[----:B------:R-:W-:Y:S05]  /*98c0*/  BSYNC B1 ;  /* 0x0000000000017941 */ /* 0x000fea0003800000 */
.L_x_195:
        /* <DEDUP_REMOVED lines=12> */
.L_x_198:
[----:B------:R-:W-:Y:S05]  /*9990*/  BSYNC B1 ;  /* 0x0000000000017941 */ /* 0x000fea0003800000 */
.L_x_197:
        /* <DEDUP_REMOVED lines=12> */
.L_x_200:
[----:B------:R-:W-:Y:S05]  /*9a60*/  BSYNC B1 ;  /* 0x0000000000017941 */ /* 0x000fea0003800000 */
.L_x_199:
        /* <DEDUP_REMOVED lines=12> */
.L_x_202:
[----:B------:R-:W-:Y:S05]  /*9b30*/  BSYNC B1 ;  /* 0x0000000000017941 */ /* 0x000fea0003800000 */
.L_x_201:
        /* <DEDUP_REMOVED lines=12> */
.L_x_204:
[----:B------:R-:W-:Y:S05]  /*9c00*/  BSYNC B1 ;  /* 0x0000000000017941 */ /* 0x000fea0003800000 */
.L_x_203:
        /* <DEDUP_REMOVED lines=12> */
.L_x_206:
[----:B------:R-:W-:Y:S05]  /*9cd0*/  BSYNC B1 ;  /* 0x0000000000017941 */ /* 0x000fea0003800000 */
.L_x_205:
        /* <DEDUP_REMOVED lines=12> */
.L_x_208:
[----:B------:R-:W-:Y:S05]  /*9da0*/  BSYNC B1 ;  /* 0x0000000000017941 */ /* 0x000fea0003800000 */
.L_x_207:
        /* <DEDUP_REMOVED lines=12> */
.L_x_210:
[----:B------:R-:W-:Y:S05]  /*9e70*/  BSYNC B1 ;  /* 0x0000000000017941 */ /* 0x000fea0003800000 */
.L_x_209:
        /* <DEDUP_REMOVED lines=12> */
.L_x_212:
[----:B------:R-:W-:Y:S05]  /*9f40*/  BSYNC B1 ;  /* 0x0000000000017941 */ /* 0x000fea0003800000 */
.L_x_211:
        /* <DEDUP_REMOVED lines=12> */
.L_x_214:
[----:B------:R-:W-:Y:S05]  /*a010*/  BSYNC B1 ;  /* 0x0000000000017941 */ /* 0x000fea0003800000 */
.L_x_213:
        /* <DEDUP_REMOVED lines=12> */
.L_x_216:
[----:B------:R-:W-:Y:S05]  /*a0e0*/  BSYNC B1 ;  /* 0x0000000000017941 */ /* 0x000fea0003800000 */
.L_x_215:
        /* <DEDUP_REMOVED lines=12> */
.L_x_218:
[----:B------:R-:W-:Y:S05]  /*a1b0*/  BSYNC B1 ;  /* 0x0000000000017941 */ /* 0x000fea0003800000 */
.L_x_217:
        /* <DEDUP_REMOVED lines=12> */
.L_x_220:
[----:B------:R-:W-:Y:S05]  /*a280*/  BSYNC B1 ;  /* 0x0000000000017941 */ /* 0x000fea0003800000 */
.L_x_219:
        /* <DEDUP_REMOVED lines=12> */
.L_x_222:
[----:B------:R-:W-:Y:S05]  /*a350*/  BSYNC B1 ;  /* 0x0000000000017941 */ /* 0x000fea0003800000 */
.L_x_221:
        /* <DEDUP_REMOVED lines=12> */
.L_x_224:
[----:B------:R-:W-:Y:S05]  /*a420*/  BSYNC B1 ;  /* 0x0000000000017941 */ /* 0x000fea0003800000 */
.L_x_223:
        /* <DEDUP_REMOVED lines=12> */
.L_x_226:
[----:B------:R-:W-:Y:S05]  /*a4f0*/  BSYNC B1 ;  /* 0x0000000000017941 */ /* 0x000fea0003800000 */
.L_x_225:
        /* <DEDUP_REMOVED lines=12> */
.L_x_228:
[----:B------:R-:W-:Y:S05]  /*a5c0*/  BSYNC B1 ;  /* 0x0000000000017941 */ /* 0x000fea0003800000 */
.L_x_227:
[----:B-----5:R-:W-:Y:S01]  /*a5d0*/  LOP3.LUT R2, R2, 0xff, RZ, 0xc0, !PT ;  /* 0x000000ff02027812 */ /* 0x020fe200078ec0ff */
[----:B------:R-:W-:Y:S01]  /*a5e0*/  BSSY B1, `(.L_x_229) ;  /* 0x000000b000017945 */ /* 0x000fe20003800000 */
[----:B------:R-:W-:Y:S02]  /*a5f0*/  ISETP.LT.OR P3, PT, R41, 0x41, !P1 ;  /* 0x000000412900780c */ /* 0x000fe40004f61670 */
[----:B------:R-:W-:-:S05]  /*a600*/  F2FP.F16.E4M3.UNPACK_B R2, R2 ;  /* 0x00000002ff02723e */ /* 0x000fca00020006ff */
[----:B------:R-:W-:-:S05]  /*a610*/  HADD2.F32 R2, -RZ, R2.H0_H0 ;  /* 0x20000002ff027230 */ /* 0x000fca0000004100 */
[----:B0-----:R-:W-:-:S04]  /*a620*/  FMUL R3, R2, UR21 ;  /* 0x0000001502037c20 */ /* 0x001fc80008400000 */
[----:B------:R-:W-:Y:S01]  /*a630*/  FFMA R3, R0, UR20, R3 ;  /* 0x0000001400037c23 */ /* 0x000fe20008000003 */
[----:B------:R-:W-:-:S04]  /*a640*/  PRMT R0, RZ, 0x7610, R0 ;  /* 0x00007610ff007816 */ /* 0x000fc80000000000 */
[----:B------:R-:W-:-:S05]  /*a650*/  F2FP.SATFINITE.E4M3.F32.PACK_AB_MERGE_C R3, RZ, R3, RZ ;  /* 0x00000003ff03723e */ /* 0x000fca00048070ff */
[----:B------:R0:W-:Y:S01]  /*a660*/  @!P2 STG.E.U8 desc[UR16][R28.64+0x41], R3 ;  /* 0x000041031c00a986 */ /* 0x0001e2000c101110 */
[----:B------:R-:W-:Y:S05]  /*a670*/  @P3 BRA `(.L_x_230) ;  /* 0x0000000000043947 */ /* 0x000fea0003800000 */
[----:B------:R0:W5:Y:S02]  /*a680*/  LDG.E.U8 R0, desc[UR16][R26.64+0x40] ;  /* 0x000040101a007981 */ /* 0x000164000c1e1100 */
.L_x_230:
[----:B------:R-:W-:Y:S05]  /*a690*/  BSYNC B1 ;  /* 0x0000000000017941 */ /* 0x000fea0003800000 */
.L_x_229:
[----:B------:R-:W2:Y:S01]  /*a6a0*/  LDL.LU R2, [R1] ;  /* 0x0000000001027983 */ /* 0x000ea20000300800 */
[----:B-----5:R-:W-:Y:S01]  /*a6b0*/  LOP3.LUT R0, R0, 0xff, RZ, 0xc0, !PT ;  /* 0x000000ff00007812 */ /* 0x020fe200078ec0ff */
[----:B------:R-:W-:Y:S01]  /*a6c0*/  BSSY B1, `(.L_x_231) ;  /* 0x000000b000017945 */ /* 0x000fe20003800000 */
[----:B------:R-:W-:Y:S02]  /*a6d0*/  ISETP.LT.OR P2, PT, R41, 0x42, !P1 ;  /* 0x000000422900780c */ /* 0x000fe40004f41670 */
[----:B------:R-:W-:-:S05]  /*a6e0*/  F2FP.F16.E4M3.UNPACK_B R0, R0 ;  /* 0x00000000ff00723e */ /* 0x000fca00020006ff */
[----:B------:R-:W-:-:S05]  /*a6f0*/  HADD2.F32 R0, -RZ, R0.H0_H0 ;  /* 0x20000000ff007230 */ /* 0x000fca0000004100 */
[----:B------:R-:W-:-:S04]  /*a700*/  FMUL R0, R0, UR21 ;  /* 0x0000001500007c20 */ /* 0x000fc80008400000 */
[----:B--2---:R-:W-:-:S05]  /*a710*/  FFMA R0, R2, UR20, R0 ;  /* 0x0000001402007c23 */ /* 0x004fca0008000000 */
[----:B0-----:R-:W-:Y:S02]  /*a720*/  F2FP.SATFINITE.E4M3.F32.PACK_AB_MERGE_C R3, RZ, R0, RZ ;  /* 0x00000000ff03723e */ /* 0x001fe400048070ff */
[----:B------:R-:W-:-:S03]  /*a730*/  PRMT R0, RZ, 0x7610, R0 ;  /* 0x00007610ff007816 */ /* 0x000fc60000000000 */
[----:B------:R0:W-:Y:S01]  /*a740*/  @!P3 STG.E.U8 desc[UR16][R30.64+0x40], R3 ;  /* 0x000040031e00b986 */ /* 0x0001e2000c101110 */
[----:B------:R-:W-:Y:S05]  /*a750*/  @P2 BRA `(.L_x_232) ;  /* 0x0000000000042947 */ /* 0x000fea0003800000 */
[----:B------:R2:W5:Y:S02]  /*a760*/  LDG.E.U8 R0, desc[UR16][R26.64+0x41] ;  /* 0x000041101a007981 */ /* 0x000564000c1e1100 */
.L_x_232:
[----:B------:R-:W-:Y:S05]  /*a770*/  BSYNC B1 ;  /* 0x0000000000017941 */ /* 0x000fea0003800000 */
.L_x_231:
[----:B------:R-:W3:Y:S01]  /*a780*/  LDL.LU R2, [R1+0x4] ;  /* 0x0000040001027983 */ /* 0x000ee20000300800 */
[----:B-----5:R-:W-:Y:S01]  /*a790*/  LOP3.LUT R0, R0, 0xff, RZ, 0xc0, !PT ;  /* 0x000000ff00007812 */ /* 0x020fe200078ec0ff */
[----:B------:R-:W-:Y:S01]  /*a7a0*/  BSSY B1, `(.L_x_233) ;  /* 0x000000b000017945 */ /* 0x000fe20003800000 */
[----:B------:R-:W-:Y:S02]  /*a7b0*/  ISETP.LT.OR P3, PT, R41, 0x49, !P0 ;  /* 0x000000492900780c */ /* 0x000fe40004761670 */
[----:B------:R-:W-:-:S05]  /*a7c0*/  F2FP.F16.E4M3.UNPACK_B R0, R0 ;  /* 0x00000000ff00723e */ /* 0x000fca00020006ff */
[----:B------:R-:W-:-:S05]  /*a7d0*/  HADD2.F32 R0, -RZ, R0.H0_H0 ;  /* 0x20000000ff007230 */ /* 0x000fca0000004100 */
[----:B------:R-:W-:-:S04]  /*a7e0*/  FMUL R0, R0, UR21 ;  /* 0x0000001500007c20 */ /* 0x000fc80008400000 */
[----:B---3--:R-:W-:-:S05]  /*a7f0*/  FFMA R0, R2, UR20, R0 ;  /* 0x0000001402007c23 */ /* 0x008fca0008000000 */
[----:B0-----:R-:W-:Y:S02]  /*a800*/  F2FP.SATFINITE.E4M3.F32.PACK_AB_MERGE_C R3, RZ, R0, RZ ;  /* 0x00000000ff03723e */ /* 0x001fe400048070ff */
[----:B------:R-:W-:-:S03]  /*a810*/  PRMT R0, RZ, 0x7610, R0 ;  /* 0x00007610ff007816 */ /* 0x000fc60000000000 */
[----:B------:R0:W-:Y:S01]  /*a820*/  @!P2 STG.E.U8 desc[UR16][R30.64+0x41], R3 ;  /* 0x000041031e00a986 */ /* 0x0001e2000c101110 */
[----:B------:R-:W-:Y:S05]  /*a830*/  @P3 BRA `(.L_x_234) ;  /* 0x0000000000043947 */ /* 0x000fea0003800000 */
[----:B------:R3:W5:Y:S02]  /*a840*/  LDG.E.U8 R0, desc[UR16][R24.64+0x48] ;  /* 0x0000481018007981 */ /* 0x000764000c1e1100 */
.L_x_234:
[----:B------:R-:W-:Y:S05]  /*a850*/  BSYNC B1 ;  /* 0x0000000000017941 */ /* 0x000fea0003800000 */
.L_x_233:
[----:B------:R-:W2:Y:S01]  /*a860*/  LDL.LU R2, [R1+0x8] ;  /* 0x0000080001027983 */ /* 0x000ea20000300800 */
        /* <DEDUP_REMOVED lines=12> */
.L_x_236:
[----:B------:R-:W-:Y:S05]  /*a930*/  BSYNC B1 ;  /* 0x0000000000017941 */ /* 0x000fea0003800000 */
.L_x_235:
        /* <DEDUP_REMOVED lines=13> */
.L_x_238:
[----:B------:R-:W-:Y:S05]  /*aa10*/  BSYNC B1 ;  /* 0x0000000000017941 */ /* 0x000fea0003800000 */
.L_x_237:
        /* <DEDUP_REMOVED lines=13> */
.L_x_240:
[----:B------:R-:W-:Y:S05]  /*aaf0*/  BSYNC B1 ;  /* 0x0000000000017941 */ /* 0x000fea0003800000 */
.L_x_239:
        /* <DEDUP_REMOVED lines=13> */
.L_x_242:
[----:B------:R-:W-:Y:S05]  /*abd0*/  BSYNC B1 ;  /* 0x0000000000017941 */ /* 0x000fea0003800000 */
.L_x_241:
        /* <DEDUP_REMOVED lines=13> */
.L_x_244:
[----:B------:R-:W-:Y:S05]  /*acb0*/  BSYNC B1 ;  /* 0x0000000000017941 */ /* 0x000fea0003800000 */
.L_x_243:
        /* <DEDUP_REMOVED lines=13> */
.L_x_246:
[----:B------:R-:W-:Y:S05]  /*ad90*/  BSYNC B1 ;  /* 0x0000000000017941 */ /* 0x000fea0003800000 */
.L_x_245:
        /* <DEDUP_REMOVED lines=13> */
.L_x_248:
[----:B------:R-:W-:Y:S05]  /*ae70*/  BSYNC B1 ;  /* 0x0000000000017941 */ /* 0x000fea0003800000 */
.L_x_247:
        /* <DEDUP_REMOVED lines=13> */
.L_x_250:
[----:B------:R-:W-:Y:S05]  /*af50*/  BSYNC B1 ;  /* 0x0000000000017941 */ /* 0x000fea0003800000 */
.L_x_249:
        /* <DEDUP_REMOVED lines=13> */
.L_x_252:
[----:B------:R-:W-:Y:S05]  /*b030*/  BSYNC B1 ;  /* 0x0000000000017941 */ /* 0x000fea0003800000 */
.L_x_251:
        /* <DEDUP_REMOVED lines=13> */
.L_x_254:
[----:B------:R-:W-:Y:S05]  /*b110*/  BSYNC B1 ;  /* 0x0000000000017941 */ /* 0x000fea0003800000 */
.L_x_253:
        /* <DEDUP_REMOVED lines=13> */
.L_x_256:
[----:B------:R-:W-:Y:S05]  /*b1f0*/  BSYNC B1 ;  /* 0x0000000000017941 */ /* 0x000fea0003800000 */
.L_x_255:
        /* <DEDUP_REMOVED lines=13> */
.L_x_258:
[----:B------:R-:W-:Y:S05]  /*b2d0*/  BSYNC B1 ;  /* 0x0000000000017941 */ /* 0x000fea0003800000 */
.L_x_257:
        /* <DEDUP_REMOVED lines=13> */
.L_x_260:
[----:B------:R-:W-:Y:S05]  /*b3b0*/  BSYNC B1 ;  /* 0x0000000000017941 */ /* 0x000fea0003800000 */
.L_x_259:
        /* <DEDUP_REMOVED lines=13> */
.L_x_262:
[----:B------:R-:W-:Y:S05]  /*b490*/  BSYNC B1 ;  /* 0x0000000000017941 */ /* 0x000fea0003800000 */
.L_x_261:
        /* <DEDUP_REMOVED lines=13> */
.L_x_264:
[----:B------:R-:W-:Y:S05]  /*b570*/  BSYNC B1 ;  /* 0x0000000000017941 */ /* 0x000fea0003800000 */
.L_x_263:
        /* <DEDUP_REMOVED lines=13> */
.L_x_266:
[----:B------:R-:W-:Y:S05]  /*b650*/  BSYNC B1 ;  /* 0x0000000000017941 */ /* 0x000fea0003800000 */
.L_x_265:
        /* <DEDUP_REMOVED lines=13> */
.L_x_268:
[----:B------:R-:W-:Y:S05]  /*b730*/  BSYNC B1 ;  /* 0x0000000000017941 */ /* 0x000fea0003800000 */
.L_x_267:
        /* <DEDUP_REMOVED lines=13> */
.L_x_270:
[----:B------:R-:W-:Y:S05]  /*b810*/  BSYNC B1 ;  /* 0x0000000000017941 */ /* 0x000fea0003800000 */
.L_x_269:
        /* <DEDUP_REMOVED lines=13> */
.L_x_272:
[----:B------:R-:W-:Y:S05]  /*b8f0*/  BSYNC B1 ;  /* 0x0000000000017941 */ /* 0x000fea0003800000 */
.L_x_271:
        /* <DEDUP_REMOVED lines=13> */
.L_x_274:
[----:B------:R-:W-:Y:S05]  /*b9d0*/  BSYNC B1 ;  /* 0x0000000000017941 */ /* 0x000fea0003800000 */
.L_x_273:
        /* <DEDUP_REMOVED lines=13> */
.L_x_276:
[----:B------:R-:W-:Y:S05]  /*bab0*/  BSYNC B1 ;  /* 0x0000000000017941 */ /* 0x000fea0003800000 */
.L_x_275:
        /* <DEDUP_REMOVED lines=13> */
.L_x_278:
[----:B------:R-:W-:Y:S05]  /*bb90*/  BSYNC B1 ;  /* 0x0000000000017941 */ /* 0x000fea0003800000 */
.L_x_277:
        /* <DEDUP_REMOVED lines=13> */
.L_x_280:
[----:B------:R-:W-:Y:S05]  /*bc70*/  BSYNC B1 ;  /* 0x0000000000017941 */ /* 0x000fea0003800000 */
.L_x_279:
        /* <DEDUP_REMOVED lines=13> */
.L_x_282:
[----:B------:R-:W-:Y:S05]  /*bd50*/  BSYNC B1 ;  /* 0x0000000000017941 */ /* 0x000fea0003800000 */
.L_x_281:
        /* <DEDUP_REMOVED lines=13> */
.L_x_284:
[----:B------:R-:W-:Y:S05]  /*be30*/  BSYNC B1 ;  /* 0x0000000000017941 */ /* 0x000fea0003800000 */
.L_x_283:
        /* <DEDUP_REMOVED lines=13> */
.L_x_286:
[----:B------:R-:W-:Y:S05]  /*bf10*/  BSYNC B1 ;  /* 0x0000000000017941 */ /* 0x000fea0003800000 */
.L_x_285:
        /* <DEDUP_REMOVED lines=13> */
.L_x_288:
[----:B------:R-:W-:Y:S05]  /*bff0*/  BSYNC B1 ;  /* 0x0000000000017941 */ /* 0x000fea0003800000 */
.L_x_287:
[----:B------:R-:W-:Y:S05]  /*c000*/  @P1 BRA `(.L_x_289) ;  /* 0x0000002000ac1947 */ /* 0x000fea0003800000 */
[----:B------:R-:W2:Y:S01]  /*c010*/  LDL.LU R2, [R1+0x74] ;  /* 0x0000740001027983 */ /* 0x000ea20000300800 */
[----:B-----5:R-:W-:-:S04]  /*c020*/  LOP3.LUT R0, R0, 0xff, RZ, 0xc0, !PT ;  /* 0x000000ff00007812 */ /* 0x020fc800078ec0ff */
[----:B------:R-:W-:-:S05]  /*c030*/  F2FP.F16.E4M3.UNPACK_B R0, R0 ;  /* 0x00000000ff00723e */ /* 0x000fca00020006ff */
[----:B------:R-:W-:-:S05]  /*c040*/  HADD2.F32 R0, -RZ, R0.H0_H0 ;  /* 0x20000000ff007230 */ /* 0x000fca0000004100 */
[----:B------:R-:W-:-:S04]  /*c050*/  FMUL R0, R0, UR21 ;  /* 0x0000001500007c20 */ /* 0x000fc80008400000 */
[----:B--2---:R-:W-:-:S05]  /*c060*/  FFMA R0, R2, UR20, R0 ;  /* 0x0000001402007c23 */ /* 0x004fca0008000000 */
[----:B0-----:R-:W-:-:S05]  /*c070*/  F2FP.SATFINITE.E4M3.F32.PACK_AB_MERGE_C R3, RZ, R0, RZ ;  /* 0x00000000ff03723e */ /* 0x001fca00048070ff */
[----:B------:R0:W-:Y:S01]  /*c080*/  STG.E.U8 desc[UR16][R30.64+0x79], R3 ;  /* 0x000079031e007986 */ /* 0x0001e2000c101110 */
[----:B------:R-:W-:Y:S05]  /*c090*/  BRA `(.L_x_289) ;  /* 0x0000002000887947 */ /* 0x000fea0003800000 */
.L_x_32:
[C---:B------:R-:W-:Y:S01]  /*c0a0*/  ISETP.GE.AND P3, PT, R42.reuse, 0x1, PT ;  /* 0x000000012a00780c */ /* 0x040fe20003f66270 */
[----:B------:R-:W2:Y:S01]  /*c0b0*/  LDL.LU R227, [R1+0x10] ;  /* 0x0000100001e37983 */ /* 0x000ea20000300800 */
[----:B------:R-:W-:Y:S01]  /*c0c0*/  ISETP.GE.AND P2, PT, R42, 0x9, PT ;  /* 0x000000092a00780c */ /* 0x000fe20003f46270 */
[----:B------:R-:W-:Y:S01]  /*c0d0*/  FMUL R225, R225, UR20 ;  /* 0x00000014e1e17c20 */ /* 0x000fe20008400000 */
[C---:B------:R-:W-:Y:S01]  /*c0e0*/  ISETP.LT.OR P0, PT, R41.reuse, 0x1, !P3 ;  /* 0x000000012900780c */ /* 0x040fe20005f01670 */
[----:B------:R-:W-:Y:S01]  /*c0f0*/  FMUL R226, R226, UR20 ;  /* 0x00000014e2e27c20 */ /* 0x000fe20008400000 */
[----:B------:R-:W-:Y:S01]  /*c100*/  ISETP.LT.OR P1, PT, R41, 0x2, !P3 ;  /* 0x000000022900780c */ /* 0x000fe20005f21670 */
[----:B------:R-:W-:Y:S01]  /*c110*/  FMUL R223, R223, UR20 ;  /* 0x00000014dfdf7c20 */ /* 0x000fe20008400000 */
[----:B------:R-:W-:Y:S01]  /*c120*/  ISETP.LT.OR P6, PT, R41, 0x2, !P2 ;  /* 0x000000022900780c */ /* 0x000fe200057c1670 */
[----:B------:R-:W-:Y:S01]  /*c130*/  FMUL R224, R224, UR20 ;  /* 0x00000014e0e07c20 */ /* 0x000fe20008400000 */
[----:B------:R-:W-:-:S02]  /*c140*/  F2FP.SATFINITE.E4M3.F32.PACK_AB_MERGE_C R33, RZ, R226, RZ ;  /* 0x000000e2ff21723e */ /* 0x000fc400048070ff */
[----:B------:R-:W-:Y:S01]  /*c150*/  F2FP.SATFINITE.E4M3.F32.PACK_AB_MERGE_C R225, RZ, R225, RZ ;  /* 0x000000e1ffe1723e */ /* 0x000fe200048070ff */
[----:B------:R-:W-:Y:S01]  /*c160*/  FMUL R222, R222, UR20 ;  /* 0x00000014dede7c20 */ /* 0x000fe20008400000 */
[----:B------:R-:W-:Y:S01]  /*c170*/  ISETP.LT.OR P5, PT, R41, 0x1, !P2 ;  /* 0x000000012900780c */ /* 0x000fe200057a1670 */
[----:B------:R-:W-:Y:S01]  /*c180*/  FMUL R221, R221, UR20 ;  /* 0x00000014dddd7c20 */ /* 0x000fe20008400000 */
[----:B------:R-:W-:Y:S01]  /*c190*/  F2FP.SATFINITE.E4M3.F32.PACK_AB_MERGE_C R223, RZ, R223, RZ ;  /* 0x000000dfffdf723e */ /* 0x000fe200048070ff */
[----:B------:R0:W-:Y:S01]  /*c1a0*/  @!P0 STG.E.U8 desc[UR16][R24.64], R33 ;  /* 0x0000002118008986 */ /* 0x0001e2000c101110 */
[----:B------:R-:W-:-:S03]  /*c1b0*/  ISETP.LT.OR P0, PT, R41, 0x9, !P3 ;  /* 0x000000092900780c */ /* 0x000fc60005f01670 */
[----:B------:R-:W-:Y:S01]  /*c1c0*/  @!P1 STG.E.U8 desc[UR16][R24.64+0x1], R225 ;  /* 0x000001e118009986 */ /* 0x000fe2000c101110 */
[----:B------:R-:W-:-:S03]  /*c1d0*/  ISETP.LT.OR P1, PT, R41, 0xa, !P3 ;  /* 0x0000000a2900780c */ /* 0x000fc60005f21670 */
[----:B------:R-:W-:Y:S01]  /*c1e0*/  @!P6 STG.E.U8 desc[UR16][R26.64+0x1], R223 ;  /* 0x000001df1a00e986 */ /* 0x000fe2000c101110 */
[----:B------:R-:W-:Y:S01]  /*c1f0*/  ISETP.LT.OR P6, PT, R41, 0xa, !P2 ;  /* 0x0000000a2900780c */ /* 0x000fe200057c1670 */
[----:B------:R-:W-:Y:S01]  /*c200*/  FMUL R219, R219, UR20 ;  /* 0x00000014dbdb7c20 */ /* 0x000fe20008400000 */
[----:B------:R-:W-:Y:S01]  /*c210*/  F2FP.SATFINITE.E4M3.F32.PACK_AB_MERGE_C R35, RZ, R224, RZ ;  /* 0x000000e0ff23723e */ /* 0x000fe200048070ff */
[----:B------:R-:W-:Y:S01]  /*c220*/  FMUL R220, R220, UR20 ;  /* 0x00000014dcdc7c20 */ /* 0x000fe20008400000 */
[----:B0-----:R-:W-:Y:S01]  /*c230*/  F2FP.SATFINITE.E4M3.F32.PACK_AB_MERGE_C R33, RZ, R222, RZ ;  /* 0x000000deff21723e */ /* 0x001fe200048070ff */
[----:B------:R-:W-:Y:S01]  /*c240*/  FMUL R218, R218, UR20 ;  /* 0x00000014dada7c20 */ /* 0x000fe20008400000 */
[----:B------:R-:W-:Y:S01]  /*c250*/  F2FP.SATFINITE.E4M3.F32.PACK_AB_MERGE_C R221, RZ, R221, RZ ;  /* 0x000000ddffdd723e */ /* 0x000fe200048070ff */
[----:B------:R0:W-:Y:S01]  /*c260*/  @!P5 STG.E.U8 desc[UR16][R26.64], R35 ;  /* 0x000000231a00d986 */ /* 0x0001e2000c101110 */
[C---:B------:R-:W-:Y:S02]  /*c270*/  ISETP.LT.OR P5, PT, R41.reuse, 0x9, !P2 ;  /* 0x000000092900780c */ /* 0x040fe400057a1670 */
        /* <DEDUP_REMOVED lines=8> */
[----:B0-----:R-:W-:Y:S01]  /*c300*/  F2FP.SATFINITE.E4M3.F32.PACK_AB_MERGE_C R35, RZ, R220, RZ ;  /* 0x000000dcff23723e */ /* 0x001fe200048070ff */
[----:B------:R-:W-:Y:S01]  /*c310*/  FMUL R215, R215, UR20 ;  /* 0x00000014d7d77c20 */ /* 0x000fe20008400000 */
[----:B------:R-:W4:Y:S01]  /*c320*/  LDL.LU R226, [R1+0xc] ;  /* 0x00000c0001e27983 */ /* 0x000f220000300800 */
[----:B-1----:R-:W-:Y:S02]  /*c330*/  F2FP.SATFINITE.E4M3.F32.PACK_AB_MERGE_C R33, RZ, R218, RZ ;  /* 0x000000daff21723e */ /* 0x002fe400048070ff */
[----:B------:R-:W-:Y:S01]  /*c340*/  F2FP.SATFINITE.E4M3.F32.PACK_AB_MERGE_C R217, RZ, R217, RZ ;  /* 0x000000d9ffd9723e */ /* 0x000fe200048070ff */
[----:B------:R0:W-:Y:S01]  /*c350*/  @!P5 STG.E.U8 desc[UR16][R26.64+0x8], R35 ;  /* 0x000008231a00d986 */ /* 0x0001e2000c101110 */
[----:B------:R-:W-:-:S02]  /*c360*/  ISETP.LT.OR P5, PT, R41, 0x11, !P2 ;  /* 0x000000112900780c */ /* 0x000fc400057a1670 */
[----:B------:R-:W-:Y:S01]  /*c370*/  F2FP.SATFINITE.E4M3.F32.PACK_AB_MERGE_C R215, RZ, R215, RZ ;  /* 0x000000d7ffd7723e */ /* 0x000fe200048070ff */
[----:B------:R-:W3:Y:S01]  /*c380*/  LDL.LU R224, [R1+0x8] ;  /* 0x0000080001e07983 */ /* 0x000ee20000300800 */
[----:B------:R-:W-:-:S03]  /*c390*/  FMUL R216, R216, UR20 ;  /* 0x00000014d8d87c20 */ /* 0x000fc60008400000 */
[----:B------:R-:W4:Y:S04]  /*c3a0*/  LDL.LU R225, [R1+0x4] ;  /* 0x0000040001e17983 */ /* 0x000f280000300800 */
[----:B------:R-:W3:Y:S01]  /*c3b0*/  LDL.LU R223, [R1] ;  /* 0x0000000001df7983 */ /* 0x000ee20000300800 */
[----:B0-----:R-:W-:Y:S01]  /*c3c0*/  F2FP.SATFINITE.E4M3.F32.PACK_AB_MERGE_C R35, RZ, R216, RZ ;  /* 0x000000d8ff23723e */ /* 0x001fe200048070ff */
[----:B------:R-:W-:Y:S01]  /*c3d0*/  FMUL R214, R214, UR20 ;  /* 0x00000014d6d67c20 */ /* 0x000fe20008400000 */
[----:B------:R-:W-:Y:S01]  /*c3e0*/  FMUL R213, R213, UR20 ;  /* 0x00000014d5d57c20 */ /* 0x000fe20008400000 */
[----:B------:R0:W-:Y:S01]  /*c3f0*/  @!P0 STG.E.U8 desc[UR16][R24.64+0x10], R33 ;  /* 0x0000102118008986 */ /* 0x0001e2000c101110 */
[----:B------:R-:W-:Y:S01]  /*c400*/  ISETP.LT.OR P0, PT, R41, 0x19, !P3 ;  /* 0x000000192900780c */ /* 0x000fe20005f01670 */
[----:B------:R-:W-:Y:S01]  /*c410*/  FMUL R211, R211, UR20 ;  /* 0x00000014d3d37c20 */ /* 0x000fe20008400000 */
[----:B------:R-:W-:Y:S01]  /*c420*/  FMUL R212, R212, UR20 ;  /* 0x00000014d4d47c20 */ /* 0x000fe20008400000 */
[----:B------:R-:W-:Y:S01]  /*c430*/  @!P1 STG.E.U8 desc[UR16][R24.64+0x11], R217 ;  /* 0x000011d918009986 */ /* 0x000fe2000c101110 */
[C---:B------:R-:W-:Y:S01]  /*c440*/  ISETP.LT.OR P1, PT, R41.reuse, 0x1a, !P3 ;  /* 0x0000001a2900780c */ /* 0x040fe20005f21670 */
[----:B------:R-:W-:Y:S01]  /*c450*/  FMUL R210, R210, UR20 ;  /* 0x00000014d2d27c20 */ /* 0x000fe20008400000 */
[----:B------:R-:W-:Y:S01]  /*c460*/  F2FP.SATFINITE.E4M3.F32.PACK_AB_MERGE_C R213, RZ, R213, RZ ;  /* 0x000000d5ffd5723e */ /* 0x000fe200048070ff */
[----:B------:R-:W-:Y:S01]  /*c470*/  @!P6 STG.E.U8 desc[UR16][R26.64+0x11], R215 ;  /* 0x000011d71a00e986 */ /* 0x000fe2000c101110 */
[----:B------:R-:W-:Y:S01]  /*c480*/  ISETP.LT.OR P6, PT, R41, 0x1a, !P2 ;  /* 0x0000001a2900780c */ /* 0x000fe200057c1670 */
[----:B------:R-:W-:Y:S01]  /*c490*/  FMUL R209, R209, UR20 ;  /* 0x00000014d1d17c20 */ /* 0x000fe20008400000 */
[----:B------:R-:W-:Y:S01]  /*c4a0*/  F2FP.SATFINITE.E4M3.F32.PACK_AB_MERGE_C R211, RZ, R211, RZ ;  /* 0x000000d3ffd3723e */ /* 0x000fe200048070ff */
[----:B------:R1:W-:Y:S01]  /*c4b0*/  @!P5 STG.E.U8 desc[UR16][R26.64+0x10], R35 ;  /* 0x000010231a00d986 */ /* 0x0003e2000c101110 */
[----:B0-----:R-:W-:Y:S01]  /*c4c0*/  F2FP.SATFINITE.E4M3.F32.PACK_AB_MERGE_C R33, RZ, R214, RZ ;  /* 0x000000d6ff21723e */ /* 0x001fe200048070ff */
[----:B------:R-:W-:Y:S01]  /*c4d0*/  FMUL R207, R207, UR20 ;  /* 0x00000014cfcf7c20 */ /* 0x000fe20008400000 */
[C---:B------:R-:W-:Y:S01]  /*c4e0*/  ISETP.LT.OR P5, PT, R41.reuse, 0x19, !P2 ;  /* 0x000000192900780c */ /* 0x040fe200057a1670 */
[----:B------:R-:W-:Y:S01]  /*c4f0*/  FMUL R208, R208, UR20 ;  /* 0x00000014d0d07c20 */ /* 0x000fe20008400000 */
[----:B------:R-:W-:Y:S01]  /*c500*/  F2FP.SATFINITE.E4M3.F32.PACK_AB_MERGE_C R209, RZ, R209, RZ ;  /* 0x000000d1ffd1723e */ /* 0x000fe200048070ff */
[----:B------:R0:W-:Y:S01]  /*c510*/  @!P0 STG.E.U8 desc[UR16][R24.64+0x18], R33 ;  /* 0x0000182118008986 */ /* 0x0001e2000c101110 */
[C---:B------:R-:W-:Y:S01]  /*c520*/  ISETP.LT.OR P0, PT, R41.reuse, 0x21, !P3 ;  /* 0x000000212900780c */ /* 0x040fe20005f01670 */
[----:B------:R-:W-:Y:S01]  /*c530*/  FMUL R206, R206, UR20 ;  /* 0x00000014cece7c20 */ /* 0x000fe20008400000 */
[----:B------:R-:W-:Y:S01]  /*c540*/  F2FP.SATFINITE.E4M3.F32.PACK_AB_MERGE_C R207, RZ, R207, RZ ;  /* 0x000000cfffcf723e */ /* 0x000fe200048070ff */
[----:B------:R-:W-:Y:S01]  /*c550*/  @!P1 STG.E.U8 desc[UR16][R24.64+0x19], R213 ;  /* 0x000019d518009986 */ /* 0x000fe2000c101110 */
[----:B------:R-:W-:Y:S01]  /*c560*/  ISETP.LT.OR P1, PT, R41, 0x22, !P3 ;  /* 0x000000222900780c */ /* 0x000fe20005f21670 */
[----:B------:R-:W-:Y:S01]  /*c570*/  FMUL R205, R205, UR20 ;  /* 0x00000014cdcd7c20 */ /* 0x000fe20008400000 */
[----:B-1----:R-:W-:Y:S01]  /*c580*/  F2FP.SATFINITE.E4M3.F32.PACK_AB_MERGE_C R35, RZ, R212, RZ ;  /* 0x000000d4ff23723e */ /* 0x002fe200048070ff */
        /* <DEDUP_REMOVED lines=11> */
[----:B------:R-:W-:Y:S01]  /*c640*/  ISETP.LT.OR P0, PT, R41, 0x29, !P3 ;  /* 0x000000292900780c */ /* 0x000fe20005f01670 */
[----:B------:R-:W-:Y:S01]  /*c650*/  FMUL R201, R201, UR20 ;  /* 0x00000014c9c97c20 */ /* 0x000fe20008400000 */
[----:B------:R-:W-:Y:S01]  /*c660*/  FMUL R199, R199, UR20 ;  /* 0x00000014c7c77c20 */ /* 0x000fe20008400000 */
[----:B------:R-:W-:Y:S01]  /*c670*/  @!P1 STG.E.U8 desc[UR16][R24.64+0x21], R209 ;  /* 0x000021d118009986 */ /* 0x000fe2000c101110 */
[C---:B------:R-:W-:Y:S01]  /*c680*/  ISETP.LT.OR P1, PT, R41.reuse, 0x2a, !P3 ;  /* 0x0000002a2900780c */ /* 0x040fe20005f21670 */
        /* <DEDUP_REMOVED lines=9> */
[----:B------:R-:W-:Y:S01]  /*c720*/  ISETP.LT.OR P5, PT, R41, 0x29, !P2 ;  /* 0x000000292900780c */ /* 0x000fe200057a1670 */
[----:B------:R-:W-:Y:S01]  /*c730*/  FMUL R195, R195, UR20 ;  /* 0x00000014c3c37c20 */ /* 0x000fe20008400000 */
[----:B------:R-:W-:Y:S01]  /*c740*/  F2FP.SATFINITE.E4M3.F32.PACK_AB_MERGE_C R199, RZ, R199, RZ ;  /* 0x000000c7ffc7723e */ /* 0x000fe200048070ff */
[----:B------:R0:W-:Y:S01]  /*c750*/  @!P0 STG.E.U8 desc[UR16][R24.64+0x28], R33 ;  /* 0x0000282118008986 */ /* 0x0001e2000c101110 */
[C---:B------:R-:W-:Y:S01]  /*c760*/  ISETP.LT.OR P0, PT, R41.reuse, 0x31, !P3 ;  /* 0x000000312900780c */ /* 0x040fe20005f01670 */
[----:B------:R-:W-:Y:S01]  /*c770*/  FMUL R196, R196, UR20 ;  /* 0x00000014c4c47c20 */ /* 0x000fe20008400000 */
[----:B------:R-:W-:Y:S01]  /*c780*/  F2FP.SATFINITE.E4M3.F32.PACK_AB_MERGE_C R197, RZ, R197, RZ ;  /* 0x000000c5ffc5723e */ /* 0x000fe200048070ff */
        /* <DEDUP_REMOVED lines=59> */
[C---:B------:R-:W-:Y:S01]  /*cb40*/  ISETP.LT.OR P6, PT, R41.reuse, 0x4a, !P2 ;  /* 0x0000004a2900780c */ /* 0x040fe200057c1670 */
        /* <DEDUP_REMOVED lines=57> */
[----:B------:R-:W-:Y:S01]  /*cee0*/  ISETP.LT.OR P5, PT, R41, 0x61, !P3 ;  /* 0x000000612900780c */ /* 0x000fe20005fa1670 */
[----:B------:R-:W-:Y:S01]  /*cef0*/  FMUL R161, R161, UR20 ;  /* 0x00000014a1a17c20 */ /* 0x000fe20008400000 */
[----:B0-----:R-:W-:Y:S01]  /*cf00*/  F2FP.SATFINITE.E4M3.F32.PACK_AB_MERGE_C R33, RZ, R178, RZ ;  /* 0x000000b2ff21723e */ /* 0x001fe200048070ff */
[----:B------:R-:W-:Y:S01]  /*cf10*/  FMUL R160, R160, UR20 ;  /* 0x00000014a0a07c20 */ /* 0x000fe20008400000 */
[----:B------:R-:W-:Y:S01]  /*cf20*/  FMUL R159, R159, UR20 ;  /* 0x000000149f9f7c20 */ /* 0x000fe20008400000 */
[----:B------:R-:W-:Y:S01]  /*cf30*/  FMUL R157, R157, UR20 ;  /* 0x000000149d9d7c20 */ /* 0x000fe20008400000 */
[----:B------:R-:W-:Y:S01]  /*cf40*/  F2FP.SATFINITE.E4M3.F32.PACK_AB_MERGE_C R161, RZ, R161, RZ ;  /* 0x000000a1ffa1723e */ /* 0x000fe200048070ff */
[----:B------:R-:W-:Y:S01]  /*cf50*/  FMUL R158, R158, UR20 ;  /* 0x000000149e9e7c20 */ /* 0x000fe20008400000 */
[----:B------:R-:W-:Y:S01]  /*cf60*/  FMUL R156, R156, UR20 ;  /* 0x000000149c9c7c20 */ /* 0x000fe20008400000 */
[----:B------:R-:W-:Y:S01]  /*cf70*/  @!P6 STG.E.U8 desc[UR16][R24.64+0x61], R177 ;  /* 0x000061b11800e986 */ /* 0x000fe2000c101110 */
[----:B------:R-:W-:Y:S01]  /*cf80*/  ISETP.LT.OR P6, PT, R41, 0x69, !P3 ;  /* 0x000000692900780c */ /* 0x000fe20005fc1670 */
[----:B------:R-:W-:Y:S01]  /*cf90*/  FMUL R155, R155, UR20 ;  /* 0x000000149b9b7c20 */ /* 0x000fe20008400000 */
[----:B-1----:R-:W-:Y:S01]  /*cfa0*/  F2FP.SATFINITE.E4M3.F32.PACK_AB_MERGE_C R35, RZ, R176, RZ ;  /* 0x000000b0ff23723e */ /* 0x002fe200048070ff */
[----:B------:R0:W-:Y:S01]  /*cfb0*/  @!P5 STG.E.U8 desc[UR16][R24.64+0x60], R33 ;  /* 0x000060211800d986 */ /* 0x0001e2000c101110 */
        /* <DEDUP_REMOVED lines=16> */
[----:B-1----:R-:W-:Y:S01]  /*d0c0*/  F2FP.SATFINITE.E4M3.F32.PACK_AB_MERGE_C R35, RZ, R170, RZ ;  /* 0x000000aaff23723e */ /* 0x002fe200048070ff */
[----:B------:R-:W-:Y:S01]  /*d0d0*/  @!P0 STG.E.U8 desc[UR16][R24.64+0x69], R173 ;  /* 0x000069ad18008986 */ /* 0x000fe2000c101110 */
        /* <DEDUP_REMOVED lines=12> */
[----:B------:R-:W-:Y:S01]  /*d1a0*/  ISETP.LT.OR P6, PT, R41, 0x79, !P3 ;  /* 0x000000792900780c */ /* 0x000fe20005fc1670 */
[----:B------:R-:W-:Y:S01]  /*d1b0*/  FMUL R17, R17, UR20 ;  /* 0x0000001411117c20 */ /* 0x000fe20008400000 */
[----:B------:R-:W-:Y:S01]  /*d1c0*/  ISETP.LT.OR P3, PT, R41, 0x7a, !P3 ;  /* 0x0000007a2900780c */ /* 0x000fe20005f61670 */
[----:B------:R-:W-:Y:S01]  /*d1d0*/  @!P0 STG.E.U8 desc[UR16][R24.64+0x71], R169 ;  /* 0x000071a918008986 */ /* 0x000fe2000c101110 */
[----:B0-----:R-:W-:Y:S01]  /*d1e0*/  F2FP.SATFINITE.E4M3.F32.PACK_AB_MERGE_C R33, RZ, R168, RZ ;  /* 0x000000a8ff21723e */ /* 0x001fe200048070ff */
[----:B------:R-:W-:Y:S01]  /*d1f0*/  FMUL R18, R18, UR20 ;  /* 0x0000001412127c20 */ /* 0x000fe20008400000 */
[----:B------:R-:W-:Y:S01]  /*d200*/  ISETP.GE.AND P0, PT, R42, 0x89, PT ;  /* 0x000000892a00780c */ /* 0x000fe20003f06270 */
[----:B------:R-:W-:Y:S01]  /*d210*/  FMUL R16, R16, UR20 ;  /* 0x0000001410107c20 */ /* 0x000fe20008400000 */
[----:B------:R-:W-:Y:S01]  /*d220*/  F2FP.SATFINITE.E4M3.F32.PACK_AB_MERGE_C R21, RZ, R21, RZ ;  /* 0x00000015ff15723e */ /* 0x000fe200048070ff */
[----:B------:R0:W-:Y:S01]  /*d230*/  @!P1 STG.E.U8 desc[UR16][R26.64+0x70], R33 ;  /* 0x000070211a009986 */ /* 0x0001e2000c101110 */
[----:B------:R-:W-:Y:S01]  /*d240*/  ISETP.GE.AND P1, PT, R42, 0x81, PT ;  /* 0x000000812a00780c */ /* 0x000fe20003f26270 */
[----:B------:R-:W-:Y:S01]  /*d250*/  FMUL R15, R15, UR20 ;  /* 0x000000140f0f7c20 */ /* 0x000fe20008400000 */
[----:B-1----:R-:W-:Y:S01]  /*d260*/  F2FP.SATFINITE.E4M3.F32.PACK_AB_MERGE_C R35, RZ, R166, RZ ;  /* 0x000000a6ff23723e */ /* 0x002fe200048070ff */
[----:B------:R-:W-:Y:S01]  /*d270*/  @!P5 STG.E.U8 desc[UR16][R26.64+0x71], R167 ;  /* 0x000071a71a00d986 */ /* 0x000fe2000c101110 */
[----:B------:R-:W-:Y:S01]  /*d280*/  ISETP.LT.OR P5, PT, R41, 0x79, !P2 ;  /* 0x000000792900780c */ /* 0x000fe200057a1670 */
[----:B------:R-:W-:Y:S01]  /*d290*/  FMUL R13, R13, UR20 ;  /* 0x000000140d0d7c20 */ /* 0x000fe20008400000 */
[C---:B------:R-:W-:Y:S01]  /*d2a0*/  ISETP.LT.OR P2, PT, R41.reuse, 0x7a, !P2 ;  /* 0x0000007a2900780c */ /* 0x040fe20005741670 */
        /* <DEDUP_REMOVED lines=9> */
[----:B------:R-:W-:Y:S01]  /*d340*/  F2FP.SATFINITE.E4M3.F32.PACK_AB_MERGE_C R17, RZ, R17, RZ ;  /* 0x00000011ff11723e */ /* 0x000fe200048070ff */
[----:B------:R-:W-:Y:S01]  /*d350*/  @!P5 STG.E.U8 desc[UR16][R26.64+0x78], R37 ;  /* 0x000078251a00d986 */ /* 0x000fe2000c101110 */
[----:B------:R-:W-:Y:S01]  /*d360*/  ISETP.LT.OR P5, PT, R41, 0x1, !P0 ;  /* 0x000000012900780c */ /* 0x000fe200047a1670 */
[----:B------:R-:W-:Y:S01]  /*d370*/  FMUL R9, R9, UR20 ;  /* 0x0000001409097c20 */ /* 0x000fe20008400000 */
[----:B------:R-:W-:Y:S01]  /*d380*/  F2FP.SATFINITE.E4M3.F32.PACK_AB_MERGE_C R15, RZ, R15, RZ ;  /* 0x0000000fff0f723e */ /* 0x000fe200048070ff */
[----:B------:R0:W-:Y:S01]  /*d390*/  @!P2 STG.E.U8 desc[UR16][R26.64+0x79], R163 ;  /* 0x000079a31a00a986 */ /* 0x0001e2000c101110 */
[C---:B------:R-:W-:Y:S01]  /*d3a0*/  ISETP.LT.OR P2, PT, R41.reuse, 0xa, !P1 ;  /* 0x0000000a2900780c */ /* 0x040fe20004f41670 */
        /* <DEDUP_REMOVED lines=9> */
[----:B------:R-:W-:Y:S01]  /*d440*/  F2FP.SATFINITE.E4M3.F32.PACK_AB_MERGE_C R11, RZ, R11, RZ ;  /* 0x0000000bff0b723e */ /* 0x000fe200048070ff */
[----:B------:R2:W-:Y:S01]  /*d450*/  @!P5 STG.E.U8 desc[UR16][R30.64], R33 ;  /* 0x000000211e00d986 */ /* 0x0005e2000c101110 */
[----:B------:R-:W-:Y:S01]  /*d460*/  ISETP.LT.OR P5, PT, R41, 0x9, !P0 ;  /* 0x000000092900780c */ /* 0x000fe200047a1670 */
[----:B------:R-:W-:Y:S01]  /*d470*/  FMUL R5, R5, UR20 ;  /* 0x0000001405057c20 */ /* 0x000fe20008400000 */
[----:B0-----:R-:W-:Y:S01]  /*d480*/  F2FP.SATFINITE.E4M3.F32.PACK_AB_MERGE_C R27, RZ, R156, RZ ;  /* 0x0000009cff1b723e */ /* 0x001fe200048070ff */
[----:B-----5:R-:W-:Y:S01]  /*d490*/  FMUL R0, R0, UR20 ;  /* 0x0000001400007c20 */ /* 0x020fe20008400000 */
[----:B------:R-:W-:Y:S01]  /*d4a0*/  F2FP.SATFINITE.E4M3.F32.PACK_AB_MERGE_C R9, RZ, R9, RZ ;  /* 0x00000009ff09723e */ /* 0x000fe200048070ff */
[----:B------:R-:W-:Y:S01]  /*d4b0*/  FMUL R6, R6, UR20 ;  /* 0x0000001406067c20 */ /* 0x000fe20008400000 */
[----:B------:R-:W-:Y:S01]  /*d4c0*/  F2FP.SATFINITE.E4M3.F32.PACK_AB_MERGE_C R7, RZ, R7, RZ ;  /* 0x00000007ff07723e */ /* 0x000fe200048070ff */
[----:B------:R-:W4:Y:S01]  /*d4d0*/  LDL.LU R221, [R1+0x14] ;  /* 0x0000140001dd7983 */ /* 0x000f220000300800 */
[----:B-1----:R-:W-:Y:S01]  /*d4e0*/  F2FP.SATFINITE.E4M3.F32.PACK_AB_MERGE_C R25, RZ, R158, RZ ;  /* 0x0000009eff19723e */ /* 0x002fe200048070ff */
[----:B------:R-:W-:Y:S01]  /*d4f0*/  FMUL R2, R2, UR20 ;  /* 0x0000001402027c20 */ /* 0x000fe20008400000 */
[----:B------:R-:W-:Y:S01]  /*d500*/  F2FP.SATFINITE.E4M3.F32.PACK_AB_MERGE_C R5, RZ, R5, RZ ;  /* 0x00000005ff05723e */ /* 0x000fe200048070ff */
[----:B------:R-:W-:Y:S01]  /*d510*/  @!P6 STG.E.U8 desc[UR16][R30.64+0x1], R159 ;  /* 0x0000019f1e00e986 */ /* 0x000fe2000c101110 */
[----:B------:R-:W-:Y:S01]  /*d520*/  ISETP.LT.OR P6, PT, R41, 0xa, !P0 ;  /* 0x0000000a2900780c */ /* 0x000fe200047c1670 */
[----:B------:R-:W-:Y:S01]  /*d530*/  FMUL R3, R3, UR20 ;  /* 0x0000001403037c20 */ /* 0x000fe20008400000 */
[----:B--2---:R-:W-:Y:S01]  /*d540*/  F2FP.SATFINITE.E4M3.F32.PACK_AB_MERGE_C R33, RZ, R152, RZ ;  /* 0x00000098ff21723e */ /* 0x004fe200048070ff */
[----:B------:R-:W-:Y:S01]  /*d550*/  @!P2 STG.E.U8 desc[UR16][R28.64+0x9], R157 ;  /* 0x0000099d1c00a986 */ /* 0x000fe2000c101110 */
[----:B------:R-:W-:Y:S01]  /*d560*/  ISETP.LT.OR P2, PT, R41, 0x12, !P1 ;  /* 0x000000122900780c */ /* 0x000fe20004f41670 */
[----:B------:R-:W-:-:S02]  /*d570*/  FMUL R4, R4, UR20 ;  /* 0x0000001404047c20 */ /* 0x000fc40008400000 */
[----:B------:R0:W-:Y:S01]  /*d580*/  @!P3 STG.E.U8 desc[UR16][R28.64+0x8], R25 ;  /* 0x000008191c00b986 */ /* 0x0001e2000c101110 */
[----:B------:R-:W-:-:S03]  /*d590*/  ISETP.LT.OR P3, PT, R41, 0x11, !P1 ;  /* 0x000000112900780c */ /* 0x000fc60004f61670 */
[----:B------:R1:W-:Y:S01]  /*d5a0*/  @!P5 STG.E.U8 desc[UR16][R30.64+0x8], R27 ;  /* 0x0000081b1e00d986 */ /* 0x0003e2000c101110 */
[----:B------:R-:W-:-:S03]  /*d5b0*/  ISETP.LT.OR P5, PT, R41, 0x11, !P0 ;  /* 0x000000112900780c */ /* 0x000fc600047a1670 */
[----:B------:R-:W-:Y:S01]  /*d5c0*/  @!P6 STG.E.U8 desc[UR16][R30.64+0x9], R155 ;  /* 0x0000099b1e00e986 */ /* 0x000fe2000c101110 */
[----:B------:R-:W-:-:S03]  /*d5d0*/  ISETP.LT.OR P6, PT, R41, 0x12, !P0 ;  /* 0x000000122900780c */ /* 0x000fc600047c1670 */
[----:B------:R-:W-:Y:S01]  /*d5e0*/  @!P2 STG.E.U8 desc[UR16][R28.64+0x11], R153 ;  /* 0x000011991c00a986 */ /* 0x000fe2000c101110 */
[----:B------:R-:W-:Y:S02]  /*d5f0*/  ISETP.LT.OR P2, PT, R41, 0x1a, !P1 ;  /* 0x0000001a2900780c */ /* 0x000fe40004f41670 */
[----:B0-----:R-:W-:Y:S01]  /*d600*/  F2FP.SATFINITE.E4M3.F32.PACK_AB_MERGE_C R25, RZ, R154, RZ ;  /* 0x0000009aff19723e */ /* 0x001fe200048070ff */
[----:B------:R-:W2:Y:S01]  /*d610*/  LDL.LU R220, [R1+0x18] ;  /* 0x0000180001dc7983 */ /* 0x000ea20000300800 */
[----:B-1----:R-:W-:-:S03]  /*d620*/  F2FP.SATFINITE.E4M3.F32.PACK_AB_MERGE_C R27, RZ, R20, RZ ;  /* 0x00000014ff1b723e */ /* 0x002fc600048070ff */
[----:B------:R0:W-:Y:S01]  /*d630*/  @!P3 STG.E.U8 desc[UR16][R28.64+0x10], R25 ;  /* 0x000010191c00b986 */ /* 0x0001e2000c101110 */
[----:B------:R-:W-:-:S03]  /*d640*/  ISETP.LT.OR P3, PT, R41, 0x19, !P1 ;  /* 0x000000192900780c */ /* 0x000fc60004f61670 */
[----:B------:R-:W-:Y:S01]  /*d650*/  @!P5 STG.E.U8 desc[UR16][R30.64+0x10], R33 ;  /* 0x000010211e00d986 */ /* 0x000fe2000c101110 */
[----:B------:R-:W-:-:S03]  /*d660*/  ISETP.LT.OR P5, PT, R41, 0x19, !P0 ;  /* 0x000000192900780c */ /* 0x000fc600047a1670 */
[----:B------:R1:W-:Y:S01]  /*d670*/  @!P6 STG.E.U8 desc[UR16][R30.64+0x11], R23 ;  /* 0x000011171e00e986 */ /* 0x0003e2000c101110 */
[----:B------:R-:W-:-:S03]  /*d680*/  ISETP.LT.OR P6, PT, R41, 0x1a, !P0 ;  /* 0x0000001a2900780c */ /* 0x000fc600047c1670 */
[----:B------:R3:W-:Y:S01]  /*d690*/  @!P2 STG.E.U8 desc[UR16][R28.64+0x19], R21 ;  /* 0x000019151c00a986 */ /* 0x0007e2000c101110 */
[C---:B------:R-:W-:Y:S02]  /*d6a0*/  ISETP.LT.OR P2, PT, R41.reuse, 0x22, !P1 ;  /* 0x000000222900780c */ /* 0x040fe40004f41670 */
[----:B0-----:R-:W-:Y:S01]  /*d6b0*/  F2FP.SATFINITE.E4M3.F32.PACK_AB_MERGE_C R25, RZ, R22, RZ ;  /* 0x00000016ff19723e */ /* 0x001fe200048070ff */
[----:B------:R-:W2:Y:S04]  /*d6c0*/  LDL.LU R222, [R1+0x1c] ;  /* 0x00001c0001de7983 */ /* 0x000ea80000300800 */
[----:B------:R-:W-:Y:S01]  /*d6d0*/  @!P3 STG.E.U8 desc[UR16][R28.64+0x18], R25 ;  /* 0x000018191c00b986 */ /* 0x000fe2000c101110 */
[C---:B------:R-:W-:Y:S02]  /*d6e0*/  ISETP.LT.OR P3, PT, R41.reuse, 0x21, !P1 ;  /* 0x000000212900780c */ /* 0x040fe40004f61670 */
[----:B-1----:R-:W-:Y:S01]  /*d6f0*/  F2FP.SATFINITE.E4M3.F32.PACK_AB_MERGE_C R23, RZ, R18, RZ ;  /* 0x00000012ff17723e */ /* 0x002fe200048070ff */
[----:B------:R-:W-:Y:S01]  /*d700*/  @!P5 STG.E.U8 desc[UR16][R30.64+0x18], R27 ;  /* 0x0000181b1e00d986 */ /* 0x000fe2000c101110 */
[----:B------:R-:W-:-:S02]  /*d710*/  ISETP.LT.OR P5, PT, R41, 0x21, !P0 ;  /* 0x000000212900780c */ /* 0x000fc400047a1670 */
[----:B---3--:R-:W-:Y:S01]  /*d720*/  F2FP.SATFINITE.E4M3.F32.PACK_AB_MERGE_C R21, RZ, R16, RZ ;  /* 0x00000010ff15723e */ /* 0x008fe200048070ff */
[----:B------:R0:W-:Y:S01]  /*d730*/  @!P6 STG.E.U8 desc[UR16][R30.64+0x19], R19 ;  /* 0x000019131e00e986 */ /* 0x0001e2000c101110 */
[----:B------:R-:W-:-:S03]  /*d740*/  ISETP.LT.OR P6, PT, R41, 0x22, !P0 ;  /* 0x000000222900780c */ /* 0x000fc600047c1670 */
[----:B------:R1:W-:Y:S01]  /*d750*/  @!P2 STG.E.U8 desc[UR16][R28.64+0x21], R17 ;  /* 0x000021111c00a986 */ /* 0x0003e2000c101110 */
[----:B------:R-:W-:-:S03]  /*d760*/  ISETP.LT.OR P2, PT, R41, 0x2a, !P1 ;  /* 0x0000002a2900780c */ /* 0x000fc60004f41670 */
[----:B------:R-:W-:Y:S01]  /*d770*/  @!P3 STG.E.U8 desc[UR16][R28.64+0x20], R23 ;  /* 0x000020171c00b986 */ /* 0x000fe2000c101110 */
[----:B------:R-:W-:-:S03]  /*d780*/  ISETP.LT.OR P3, PT, R41, 0x29, !P1 ;  /* 0x000000292900780c */ /* 0x000fc60004f61670 */
[----:B------:R-:W-:Y:S01]  /*d790*/  @!P5 STG.E.U8 desc[UR16][R30.64+0x20], R21 ;  /* 0x000020151e00d986 */ /* 0x000fe2000c101110 */
[C---:B------:R-:W-:Y:S02]  /*d7a0*/  ISETP.LT.OR P5, PT, R41.reuse, 0x29, !P0 ;  /* 0x000000292900780c */ /* 0x040fe400047a1670 */
[----:B0-----:R-:W-:Y:S01]  /*d7b0*/  F2FP.SATFINITE.E4M3.F32.PACK_AB_MERGE_C R19, RZ, R14, RZ ;  /* 0x0000000eff13723e */ /* 0x001fe200048070ff */
[----:B------:R0:W-:Y:S01]  /*d7c0*/  @!P6 STG.E.U8 desc[UR16][R30.64+0x21], R15 ;  /* 0x0000210f1e00e986 */ /* 0x0001e2000c101110 */
[C---:B------:R-:W-:Y:S02]  /*d7d0*/  ISETP.LT.OR P6, PT, R41.reuse, 0x2a, !P0 ;  /* 0x0000002a2900780c */ /* 0x040fe400047c1670 */
[----:B-1----:R-:W-:Y:S01]  /*d7e0*/  F2FP.SATFINITE.E4M3.F32.PACK_AB_MERGE_C R17, RZ, R12, RZ ;  /* 0x0000000cff11723e */ /* 0x002fe200048070ff */
        /* <DEDUP_REMOVED lines=15> */
[----:B0-----:R-:W-:Y:S02]  /*d8e0*/  F2FP.SATFINITE.E4M3.F32.PACK_AB_MERGE_C R11, RZ, R6, RZ ;  /* 0x00000006ff0b723e */ /* 0x001fe400048070ff */
[C---:B------:R-:W-:Y:S01]  /*d8f0*/  ISETP.LT.OR P5, PT, R41.reuse, 0x39, !P0 ;  /* 0x000000392900780c */ /* 0x040fe200047a1670 */
[----:B------:R0:W-:Y:S01]  /*d900*/  @!P6 STG.E.U8 desc[UR16][R30.64+0x31], R7 ;  /* 0x000031071e00e986 */ /* 0x0001e2000c101110 */
[----:B-1----:R-:W-:Y:S02]  /*d910*/  F2FP.SATFINITE.E4M3.F32.PACK_AB_MERGE_C R9, RZ, R4, RZ ;  /* 0x00000004ff09723e */ /* 0x002fe400048070ff */
[----:B------:R-:W-:Y:S01]  /*d920*/  ISETP.LT.OR P6, PT, R41, 0x3a, !P0 ;  /* 0x0000003a2900780c */ /* 0x000fe200047c1670 */
[----:B------:R1:W-:Y:S04]  /*d930*/  @!P2 STG.E.U8 desc[UR16][R28.64+0x39], R5 ;  /* 0x000039051c00a986 */ /* 0x0003e8000c101110 */
[----:B------:R3:W-:Y:S01]  /*d940*/  @!P3 STG.E.U8 desc[UR16][R28.64+0x38], R11 ;  /* 0x0000380b1c00b986 */ /* 0x0007e2000c101110 */
[----:B------:R-:W-:Y:S01]  /*d950*/  FMUL R4, R227, UR20 ;  /* 0x00000014e3047c20 */ /* 0x000fe20008400000 */
[----:B------:R-:W-:-:S02]  /*d960*/  ISETP.LT.OR P3, PT, R41, 0x41, !P1 ;  /* 0x000000412900780c */ /* 0x000fc40004f61670 */
[----:B0-----:R-:W-:Y:S02]  /*d970*/  F2FP.SATFINITE.E4M3.F32.PACK_AB_MERGE_C R7, RZ, R3, RZ ;  /* 0x00000003ff07723e */ /* 0x001fe400048070ff */
[----:B-1----:R-:W-:Y:S01]  /*d980*/  F2FP.SATFINITE.E4M3.F32.PACK_AB_MERGE_C R5, RZ, R0, RZ ;  /* 0x00000000ff05723e */ /* 0x002fe200048070ff */
[----:B------:R-:W-:Y:S01]  /*d990*/  FMUL R0, R223, UR20 ;  /* 0x00000014df007c20 */ /* 0x000fe20008400000 */
[----:B------:R-:W-:Y:S01]  /*d9a0*/  ISETP.LT.OR P2, PT, R41, 0x42, !P1 ;  /* 0x000000422900780c */ /* 0x000fe20004f41670 */
[----:B------:R-:W2:Y:S01]  /*d9b0*/  LDL.LU R223, [R1+0x20] ;  /* 0x0000200001df7983 */ /* 0x000ea20000300800 */
[----:B---3--:R-:W-:Y:S02]  /*d9c0*/  F2FP.SATFINITE.E4M3.F32.PACK_AB_MERGE_C R11, RZ, R2, RZ ;  /* 0x00000002ff0b723e */ /* 0x008fe400048070ff */
[----:B------:R-:W-:Y:S01]  /*d9d0*/  F2FP.SATFINITE.E4M3.F32.PACK_AB_MERGE_C R13, RZ, R0, RZ ;  /* 0x00000000ff0d723e */ /* 0x000fe200048070ff */
[----:B----4-:R-:W-:Y:S01]  /*d9e0*/  FMUL R0, R225, UR20 ;  /* 0x00000014e1007c20 */ /* 0x010fe20008400000 */
[----:B------:R-:W-:Y:S01]  /*d9f0*/  FMUL R2, R224, UR20 ;  /* 0x00000014e0027c20 */ /* 0x000fe20008400000 */
[----:B------:R-:W3:Y:S04]  /*da00*/  LDL.LU R225, [R1+0x24] ;  /* 0x0000240001e17983 */ /* 0x000ee80000300800 */
[----:B------:R-:W4:Y:S01]  /*da10*/  LDL.LU R224, [R1+0x28] ;  /* 0x0000280001e07983 */ /* 0x000f220000300800 */
[----:B------:R-:W-:-:S03]  /*da20*/  FMUL R3, R226, UR20 ;  /* 0x00000014e2037c20 */ /* 0x000fc60008400000 */
[----:B------:R-:W4:Y:S04]  /*da30*/  LDL.LU R226, [R1+0x2c] ;  /* 0x00002c0001e27983 */ /* 0x000f280000300800 */
[----:B------:R-:W4:Y:S04]  /*da40*/  LDL.LU R227, [R1+0x30] ;  /* 0x0000300001e37983 */ /* 0x000f280000300800 */
[----:B------:R-:W-:Y:S01]  /*da50*/  @!P5 STG.E.U8 desc[UR16][R30.64+0x38], R9 ;  /* 0x000038091e00d986 */ /* 0x000fe2000c101110 */
[----:B------:R-:W-:-:S03]  /*da60*/  ISETP.LT.OR P5, PT, R41, 0x41, !P0 ;  /* 0x000000412900780c */ /* 0x000fc600047a1670 */
[----:B------:R0:W-:Y:S01]  /*da70*/  @!P6 STG.E.U8 desc[UR16][R30.64+0x39], R7 ;  /* 0x000039071e00e986 */ /* 0x0001e2000c101110 */
[----:B------:R-:W-:-:S03]  /*da80*/  ISETP.LT.OR P6, PT, R41, 0x42, !P0 ;  /* 0x000000422900780c */ /* 0x000fc600047c1670 */
[----:B------:R-:W-:Y:S01]  /*da90*/  @!P3 STG.E.U8 desc[UR16][R28.64+0x40], R11 ;  /* 0x0000400b1c00b986 */ /* 0x000fe2000c101110 */
[----:B------:R-:W-:-:S03]  /*daa0*/  ISETP.LT.OR P3, PT, R41, 0x49, !P1 ;  /* 0x000000492900780c */ /* 0x000fc60004f61670 */
[----:B------:R1:W-:Y:S01]  /*dab0*/  @!P2 STG.E.U8 desc[UR16][R28.64+0x41], R5 ;  /* 0x000041051c00a986 */ /* 0x0003e2000c101110 */
[----:B0-----:R-:W-:-:S03]  /*dac0*/  F2FP.SATFINITE.E4M3.F32.PACK_AB_MERGE_C R7, RZ, R0, RZ ;  /* 0x00000000ff07723e */ /* 0x001fc600048070ff */
[----:B------:R-:W-:Y:S01]  /*dad0*/  @!P5 STG.E.U8 desc[UR16][R30.64+0x40], R13 ;  /* 0x0000400d1e00d986 */ /* 0x000fe2000c101110 */
[C---:B------:R-:W-:Y:S02]  /*dae0*/  ISETP.LT.OR P2, PT, R41.reuse, 0x4a, !P1 ;  /* 0x0000004a2900780c */ /* 0x040fe40004f41670 */
[----:B-1----:R-:W-:Y:S01]  /*daf0*/  F2FP.SATFINITE.E4M3.F32.PACK_AB_MERGE_C R5, RZ, R2, RZ ;  /* 0x00000002ff05723e */ /* 0x002fe200048070ff */
[----:B------:R0:W-:Y:S01]  /*db00*/  @!P6 STG.E.U8 desc[UR16][R30.64+0x41], R7 ;  /* 0x000041071e00e986 */ /* 0x0001e2000c101110 */
[C---:B------:R-:W-:Y:S02]  /*db10*/  ISETP.LT.OR P5, PT, R41.reuse, 0x49, !P0 ;  /* 0x000000492900780c */ /* 0x040fe400047a1670 */
[C---:B------:R-:W-:Y:S01]  /*db20*/  ISETP.LT.OR P6, PT, R41.reuse, 0x4a, !P0 ;  /* 0x0000004a2900780c */ /* 0x040fe200047c1670 */
[----:B------:R1:W-:Y:S01]  /*db30*/  @!P3 STG.E.U8 desc[UR16][R28.64+0x48], R5 ;  /* 0x000048051c00b986 */ /* 0x0003e2000c101110 */
[----:B------:R-:W-:Y:S02]  /*db40*/  ISETP.LT.OR P3, PT, R41, 0x51, !P1 ;  /* 0x000000512900780c */ /* 0x000fe40004f61670 */
[----:B------:R-:W-:-:S02]  /*db50*/  F2FP.SATFINITE.E4M3.F32.PACK_AB_MERGE_C R9, RZ, R3, RZ ;  /* 0x00000003ff09723e */ /* 0x000fc400048070ff */
[----:B------:R-:W-:-:S03]  /*db60*/  F2FP.SATFINITE.E4M3.F32.PACK_AB_MERGE_C R11, RZ, R4, RZ ;  /* 0x00000004ff0b723e */ /* 0x000fc600048070ff */
[----:B------:R1:W-:Y:S04]  /*db70*/  @!P2 STG.E.U8 desc[UR16][R28.64+0x49], R9 ;  /* 0x000049091c00a986 */ /* 0x0003e8000c101110 */
[----:B------:R-:W-:Y:S01]  /*db80*/  @!P5 STG.E.U8 desc[UR16][R30.64+0x48], R11 ;  /* 0x0000480b1e00d986 */ /* 0x000fe2000c101110 */
[----:B------:R-:W-:-:S03]  /*db90*/  FMUL R0, R221, UR20 ;  /* 0x00000014dd007c20 */ /* 0x000fc60008400000 */
[----:B------:R-:W4:Y:S02]  /*dba0*/  LDL.LU R221, [R1+0x34] ;  /* 0x0000340001dd7983 */ /* 0x000f240000300800 */
[----:B0-----:R-:W-:-:S05]  /*dbb0*/  F2FP.SATFINITE.E4M3.F32.PACK_AB_MERGE_C R7, RZ, R0, RZ ;  /* 0x00000000ff07723e */ /* 0x001fca00048070ff */
[----:B------:R-:W-:Y:S01]  /*dbc0*/  @!P6 STG.E.U8 desc[UR16][R30.64+0x49], R7 ;  /* 0x000049071e00e986 */ /* 0x000fe2000c101110 */
[----:B--2---:R-:W-:-:S03]  /*dbd0*/  FMUL R2, R220, UR20 ;  /* 0x00000014dc027c20 */ /* 0x004fc60008400000 */
[----:B------:R-:W2:Y:S02]  /*dbe0*/  LDL.LU R220, [R1+0x38] ;  /* 0x0000380001dc7983 */ /* 0x000ea40000300800 */
[----:B-1----:R-:W-:-:S05]  /*dbf0*/  F2FP.SATFINITE.E4M3.F32.PACK_AB_MERGE_C R5, RZ, R2, RZ ;  /* 0x00000002ff05723e */ /* 0x002fca00048070ff */
[----:B------:R0:W-:Y:S01]  /*dc00*/  @!P3 STG.E.U8 desc[UR16][R28.64+0x50], R5 ;  /* 0x000050051c00b986 */ /* 0x0001e2000c101110 */
[----:B------:R-:W-:-:S03]  /*dc10*/  FMUL R3, R222, UR20 ;  /* 0x00000014de037c20 */ /* 0x000fc60008400000 */
[----:B------:R-:W2:Y:S02]  /*dc20*/  LDL.LU R222, [R1+0x3c] ;  /* 0x00003c0001de7983 */ /* 0x000ea40000300800 */
[----:B------:R-:W-:Y:S01]  /*dc30*/  F2FP.SATFINITE.E4M3.F32.PACK_AB_MERGE_C R9, RZ, R3, RZ ;  /* 0x00000003ff09723e */ /* 0x000fe200048070ff */
[----:B------:R-:W-:Y:S02]  /*dc40*/  FMUL R0, R223, UR20 ;  /* 0x00000014df007c20 */ /* 0x000fe40008400000 */
[----:B------:R-:W2:Y:S03]  /*dc50*/  LDL.LU R223, [R1+0x40] ;  /* 0x0000400001df7983 */ /* 0x000ea60000300800 */
[----:B------:R-:W-:Y:S01]  /*dc60*/  F2FP.SATFINITE.E4M3.F32.PACK_AB_MERGE_C R13, RZ, R0, RZ ;  /* 0x00000000ff0d723e */ /* 0x000fe200048070ff */
[----:B---3--:R-:W-:Y:S02]  /*dc70*/  FMUL R2, R225, UR20 ;  /* 0x00000014e1027c20 */ /* 0x008fe40008400000 */
[----:B------:R-:W3:Y:S01]  /*dc80*/  LDL.LU R225, [R1+0x44] ;  /* 0x0000440001e17983 */ /* 0x000ee20000300800 */
[----:B----4-:R-:W-:-:S03]  /*dc90*/  FMUL R0, R224, UR20 ;  /* 0x00000014e0007c20 */ /* 0x010fc60008400000 */
[----:B------:R-:W4:Y:S01]  /*dca0*/  LDL.LU R224, [R1+0x48] ;  /* 0x0000480001e07983 */ /* 0x000f220000300800 */
[----:B------:R-:W-:Y:S01]  /*dcb0*/  FMUL R3, R226, UR20 ;  /* 0x00000014e2037c20 */ /* 0x000fe20008400000 */
[----:B0-----:R-:W-:Y:S02]  /*dcc0*/  F2FP.SATFINITE.E4M3.F32.PACK_AB_MERGE_C R5, RZ, R0, RZ ;  /* 0x00000000ff05723e */ /* 0x001fe400048070ff */
[----:B------:R-:W4:Y:S01]  /*dcd0*/  LDL.LU R226, [R1+0x4c] ;  /* 0x00004c0001e27983 */ /* 0x000f220000300800 */
[----:B------:R-:W-:-:S03]  /*dce0*/  FMUL R0, R227, UR20 ;  /* 0x00000014e3007c20 */ /* 0x000fc60008400000 */
[----:B------:R-:W4:Y:S01]  /*dcf0*/  LDL.LU R227, [R1+0x50] ;  /* 0x0000500001e37983 */ /* 0x000f220000300800 */
[C---:B------:R-:W-:Y:S02]  /*dd00*/  ISETP.LT.OR P2, PT, R41.reuse, 0x52, !P1 ;  /* 0x000000522900780c */ /* 0x040fe40004f41670 */
[C---:B------:R-:W-:Y:S01]  /*dd10*/  ISETP.LT.OR P6, PT, R41.reuse, 0x52, !P0 ;  /* 0x000000522900780c */ /* 0x040fe200047c1670 */
[----:B------:R-:W4:Y:S01]  /*dd20*/  LDL.LU R219, [R1+0x54] ;  /* 0x0000540001db7983 */ /* 0x000f220000300800 */
[C---:B------:R-:W-:Y:S02]  /*dd30*/  ISETP.LT.OR P5, PT, R41.reuse, 0x51, !P0 ;  /* 0x000000512900780c */ /* 0x040fe400047a1670 */
[----:B------:R-:W-:Y:S02]  /*dd40*/  ISETP.LT.OR P3, PT, R41, 0x59, !P1 ;  /* 0x000000592900780c */ /* 0x000fe40004f61670 */
[----:B------:R-:W-:Y:S02]  /*dd50*/  F2FP.SATFINITE.E4M3.F32.PACK_AB_MERGE_C R7, RZ, R2, RZ ;  /* 0x00000002ff07723e */ /* 0x000fe400048070ff */
[----:B------:R-:W-:-:S03]  /*dd60*/  F2FP.SATFINITE.E4M3.F32.PACK_AB_MERGE_C R11, RZ, R0, RZ ;  /* 0x00000000ff0b723e */ /* 0x000fc600048070ff */
[----:B------:R0:W-:Y:S01]  /*dd70*/  @!P2 STG.E.U8 desc[UR16][R28.64+0x51], R9 ;  /* 0x000051091c00a986 */ /* 0x0001e2000c101110 */
[----:B------:R-:W-:-:S03]  /*dd80*/  ISETP.LT.OR P2, PT, R41, 0x5a, !P1 ;  /* 0x0000005a2900780c */ /* 0x000fc60004f41670 */
[----:B------:R-:W-:Y:S01]  /*dd90*/  @!P6 STG.E.U8 desc[UR16][R30.64+0x51], R7 ;  /* 0x000051071e00e986 */ /* 0x000fe2000c101110 */
[----:B------:R-:W-:-:S03]  /*dda0*/  ISETP.LT.OR P6, PT, R41, 0x5a, !P0 ;  /* 0x0000005a2900780c */ /* 0x000fc600047c1670 */
[----:B------:R-:W-:Y:S01]  /*ddb0*/  @!P5 STG.E.U8 desc[UR16][R30.64+0x50], R13 ;  /* 0x0000500d1e00d986 */ /* 0x000fe2000c101110 */
[----:B0-----:R-:W-:-:S03]  /*ddc0*/  F2FP.SATFINITE.E4M3.F32.PACK_AB_MERGE_C R9, RZ, R3, RZ ;  /* 0x00000003ff09723e */ /* 0x001fc600048070ff */
[----:B------:R0:W-:Y:S04]  /*ddd0*/  @!P3 STG.E.U8 desc[UR16][R28.64+0x58], R5 ;  /* 0x000058051c00b986 */ /* 0x0001e8000c101110 */
[----:B------:R1:W-:Y:S01]  /*dde0*/  @!P2 STG.E.U8 desc[UR16][R28.64+0x59], R9 ;  /* 0x000059091c00a986 */ /* 0x0003e2000c101110 */
[----:B------:R-:W-:-:S03]  /*ddf0*/  FMUL R0, R221, UR20 ;  /* 0x00000014dd007c20 */ /* 0x000fc60008400000 */
[----:B------:R-:W4:Y:S02]  /*de00*/  LDL.LU R221, [R1+0x58] ;  /* 0x0000580001dd7983 */ /* 0x000f240000300800 */
[----:B0-----:R-:W-:-:S05]  /*de10*/  F2FP.SATFINITE.E4M3.F32.PACK_AB_MERGE_C R5, RZ, R0, RZ ;  /* 0x00000000ff05723e */ /* 0x001fca00048070ff */
[----:B------:R0:W-:Y:S01]  /*de20*/  @!P6 STG.E.U8 desc[UR16][R30.64+0x59], R5 ;  /* 0x000059051e00e986 */ /* 0x0001e2000c101110 */
[----:B--2---:R-:W-:-:S03]  /*de30*/  FMUL R2, R220, UR20 ;  /* 0x00000014dc027c20 */ /* 0x004fc60008400000 */
[----:B------:R-:W2:Y:S02]  /*de40*/  LDL.LU R220, [R1+0x5c] ;  /* 0x00005c0001dc7983 */ /* 0x000ea40000300800 */
[----:B------:R-:W-:Y:S01]  /*de50*/  F2FP.SATFINITE.E4M3.F32.PACK_AB_MERGE_C R7, RZ, R2, RZ ;  /* 0x00000002ff07723e */ /* 0x000fe200048070ff */
[----:B------:R-:W-:Y:S02]  /*de60*/  FMUL R3, R222, UR20 ;  /* 0x00000014de037c20 */ /* 0x000fe40008400000 */
[----:B------:R-:W2:Y:S03]  /*de70*/  LDL.LU R222, [R1+0x60] ;  /* 0x0000600001de7983 */ /* 0x000ea60000300800 */
[----:B-1----:R-:W-:Y:S01]  /*de80*/  F2FP.SATFINITE.E4M3.F32.PACK_AB_MERGE_C R9, RZ, R3, RZ ;  /* 0x00000003ff09723e */ /* 0x002fe200048070ff */
[----:B------:R-:W-:Y:S02]  /*de90*/  FMUL R4, R223, UR20 ;  /* 0x00000014df047c20 */ /* 0x000fe40008400000 */
[----:B------:R-:W2:Y:S01]  /*dea0*/  LDL.LU R223, [R1+0x64] ;  /* 0x0000640001df7983 */ /* 0x000ea20000300800 */
[----:B---3--:R-:W-:-:S03]  /*deb0*/  FMUL R0, R225, UR20 ;  /* 0x00000014e1007c20 */ /* 0x008fc60008400000 */
[----:B------:R-:W3:Y:S01]  /*dec0*/  LDL.LU R225, [R1+0x68] ;  /* 0x0000680001e17983 */ /* 0x000ee20000300800 */
[----:B----4-:R-:W-:Y:S01]  /*ded0*/  FMUL R2, R224, UR20 ;  /* 0x00000014e0027c20 */ /* 0x010fe20008400000 */
[----:B0-----:R-:W-:Y:S02]  /*dee0*/  F2FP.SATFINITE.E4M3.F32.PACK_AB_MERGE_C R5, RZ, R0, RZ ;  /* 0x00000000ff05723e */ /* 0x001fe400048070ff */
[----:B------:R-:W4:Y:S01]  /*def0*/  LDL.LU R224, [R1+0x6c] ;  /* 0x00006c0001e07983 */ /* 0x000f220000300800 */
[----:B------:R-:W-:-:S03]  /*df00*/  FMUL R3, R226, UR20 ;  /* 0x00000014e2037c20 */ /* 0x000fc60008400000 */
[----:B------:R-:W4:Y:S01]  /*df10*/  LDL.LU R226, [R1+0x70] ;  /* 0x0000700001e27983 */ /* 0x000f220000300800 */
[----:B------:R-:W-:-:S03]  /*df20*/  FMUL R0, R227, UR20 ;  /* 0x00000014e3007c20 */ /* 0x000fc60008400000 */
[----:B------:R-:W4:Y:S01]  /*df30*/  LDL.LU R227, [R1+0x74] ;  /* 0x0000740001e37983 */ /* 0x000f220000300800 */
[C---:B------:R-:W-:Y:S02]  /*df40*/  ISETP.LT.OR P5, PT, R41.reuse, 0x59, !P0 ;  /* 0x000000592900780c */ /* 0x040fe400047a1670 */
[C---:B------:R-:W-:Y:S02]  /*df50*/  ISETP.LT.OR P2, PT, R41.reuse, 0x62, !P1 ;  /* 0x000000622900780c */ /* 0x040fe40004f41670 */
[C---:B------:R-:W-:Y:S02]  /*df60*/  ISETP.LT.OR P3, PT, R41.reuse, 0x61, !P1 ;  /* 0x000000612900780c */ /* 0x040fe40004f61670 */
[----:B------:R-:W-:-:S07]  /*df70*/  ISETP.LT.OR P6, PT, R41, 0x62, !P0 ;  /* 0x000000622900780c */ /* 0x000fce00047c1670 */
[----:B------:R-:W-:Y:S01]  /*df80*/  @!P5 STG.E.U8 desc[UR16][R30.64+0x58], R11 ;  /* 0x0000580b1e00d986 */ /* 0x000fe2000c101110 */
[----:B------:R-:W-:-:S03]  /*df90*/  ISETP.LT.OR P5, PT, R41, 0x61, !P0 ;  /* 0x000000612900780c */ /* 0x000fc600047a1670 */
[----:B------:R0:W-:Y:S01]  /*dfa0*/  @!P2 STG.E.U8 desc[UR16][R28.64+0x61], R9 ;  /* 0x000061091c00a986 */ /* 0x0001e2000c101110 */
[----:B------:R-:W-:-:S03]  /*dfb0*/  ISETP.LT.OR P2, PT, R41, 0x6a, !P1 ;  /* 0x0000006a2900780c */ /* 0x000fc60004f41670 */
[----:B------:R1:W-:Y:S01]  /*dfc0*/  @!P3 STG.E.U8 desc[UR16][R28.64+0x60], R7 ;  /* 0x000060071c00b986 */ /* 0x0003e2000c101110 */
[----:B------:R-:W-:Y:S02]  /*dfd0*/  ISETP.LT.OR P3, PT, R41, 0x69, !P1 ;  /* 0x000000692900780c */ /* 0x000fe40004f61670 */
[----:B------:R-:W-:Y:S01]  /*dfe0*/  F2FP.SATFINITE.E4M3.F32.PACK_AB_MERGE_C R13, RZ, R4, RZ ;  /* 0x00000004ff0d723e */ /* 0x000fe200048070ff */
[----:B------:R1:W-:Y:S01]  /*dff0*/  @!P6 STG.E.U8 desc[UR16][R30.64+0x61], R5 ;  /* 0x000061051e00e986 */ /* 0x0003e2000c101110 */
[----:B0-----:R-:W-:-:S03]  /*e000*/  F2FP.SATFINITE.E4M3.F32.PACK_AB_MERGE_C R9, RZ, R3, RZ ;  /* 0x00000003ff09723e */ /* 0x001fc600048070ff */
[----:B------:R-:W-:Y:S01]  /*e010*/  @!P5 STG.E.U8 desc[UR16][R30.64+0x60], R13 ;  /* 0x0000600d1e00d986 */ /* 0x000fe2000c101110 */
[----:B-1----:R-:W-:-:S03]  /*e020*/  F2FP.SATFINITE.E4M3.F32.PACK_AB_MERGE_C R7, RZ, R2, RZ ;  /* 0x00000002ff07723e */ /* 0x002fc600048070ff */
[----:B------:R-:W-:Y:S01]  /*e030*/  @!P2 STG.E.U8 desc[UR16][R28.64+0x69], R9 ;  /* 0x000069091c00a986 */ /* 0x000fe2000c101110 */
[C---:B------:R-:W-:Y:S02]  /*e040*/  ISETP.LT.OR P5, PT, R41.reuse, 0x69, !P0 ;  /* 0x000000692900780c */ /* 0x040fe400047a1670 */
[C---:B------:R-:W-:Y:S01]  /*e050*/  ISETP.LT.OR P6, PT, R41.reuse, 0x6a, !P0 ;  /* 0x0000006a2900780c */ /* 0x040fe200047c1670 */
[----:B------:R0:W-:Y:S01]  /*e060*/  @!P3 STG.E.U8 desc[UR16][R28.64+0x68], R7 ;  /* 0x000068071c00b986 */ /* 0x0001e2000c101110 */
[----:B------:R-:W-:Y:S01]  /*e070*/  ISETP.LT.OR P2, PT, R41, 0x72, !P1 ;  /* 0x000000722900780c */ /* 0x000fe20004f41670 */
[----:B------:R-:W-:Y:S01]  /*e080*/  FMUL R2, R219, UR20 ;  /* 0x00000014db027c20 */ /* 0x000fe20008400000 */
[----:B------:R-:W-:Y:S02]  /*e090*/  ISETP.LT.OR P3, PT, R41, 0x71, !P1 ;  /* 0x000000712900780c */ /* 0x000fe40004f61670 */
[----:B------:R-:W-:Y:S02]  /*e0a0*/  F2FP.SATFINITE.E4M3.F32.PACK_AB_MERGE_C R11, RZ, R0, RZ ;  /* 0x00000000ff0b723e */ /* 0x000fe400048070ff */
[----:B------:R-:W-:-:S03]  /*e0b0*/  F2FP.SATFINITE.E4M3.F32.PACK_AB_MERGE_C R5, RZ, R2, RZ ;  /* 0x00000002ff05723e */ /* 0x000fc600048070ff */
[----:B------:R-:W-:Y:S01]  /*e0c0*/  @!P5 STG.E.U8 desc[UR16][R30.64+0x68], R11 ;  /* 0x0000680b1e00d986 */ /* 0x000fe2000c101110 */
[----:B------:R-:W-:-:S03]  /*e0d0*/  ISETP.LT.OR P5, PT, R41, 0x71, !P0 ;  /* 0x000000712900780c */ /* 0x000fc600047a1670 */
[----:B------:R-:W-:Y:S01]  /*e0e0*/  @!P6 STG.E.U8 desc[UR16][R30.64+0x69], R5 ;  /* 0x000069051e00e986 */ /* 0x000fe2000c101110 */
[----:B------:R-:W-:Y:S01]  /*e0f0*/  ISETP.LT.OR P6, PT, R41, 0x72, !P0 ;  /* 0x000000722900780c */ /* 0x000fe200047c1670 */
[----:B------:R-:W-:-:S05]  /*e100*/  FMUL R0, R221, UR20 ;  /* 0x00000014dd007c20 */ /* 0x000fca0008400000 */
[----:B0-----:R-:W-:-:S05]  /*e110*/  F2FP.SATFINITE.E4M3.F32.PACK_AB_MERGE_C R7, RZ, R0, RZ ;  /* 0x00000000ff07723e */ /* 0x001fca00048070ff */
[----:B------:R0:W-:Y:S01]  /*e120*/  @!P3 STG.E.U8 desc[UR16][R28.64+0x70], R7 ;  /* 0x000070071c00b986 */ /* 0x0001e2000c101110 */
[C---:B------:R-:W-:Y:S02]  /*e130*/  ISETP.LT.OR P3, PT, R41.reuse, 0x79, !P0 ;  /* 0x000000792900780c */ /* 0x040fe40004761670 */
[----:B------:R-:W-:Y:S01]  /*e140*/  ISETP.LT.OR P0, PT, R41, 0x7a, !P0 ;  /* 0x0000007a2900780c */ /* 0x000fe20004701670 */
[----:B--2---:R-:W-:-:S05]  /*e150*/  FMUL R3, R220, UR20 ;  /* 0x00000014dc037c20 */ /* 0x004fca0008400000 */
[----:B------:R-:W-:-:S05]  /*e160*/  F2FP.SATFINITE.E4M3.F32.PACK_AB_MERGE_C R9, RZ, R3, RZ ;  /* 0x00000003ff09723e */ /* 0x000fca00048070ff */
[----:B------:R1:W-:Y:S01]  /*e170*/  @!P2 STG.E.U8 desc[UR16][R28.64+0x71], R9 ;  /* 0x000071091c00a986 */ /* 0x0003e2000c101110 */
[C---:B------:R-:W-:Y:S02]  /*e180*/  ISETP.LT.OR P2, PT, R41.reuse, 0x79, !P1 ;  /* 0x000000792900780c */ /* 0x040fe40004f41670 */
[----:B------:R-:W-:Y:S01]  /*e190*/  ISETP.LT.OR P1, PT, R41, 0x7a, !P1 ;  /* 0x0000007a2900780c */ /* 0x000fe20004f21670 */
[----:B------:R-:W-:-:S05]  /*e1a0*/  FMUL R0, R222, UR20 ;  /* 0x00000014de007c20 */ /* 0x000fca0008400000 */
[----:B------:R-:W-:-:S05]  /*e1b0*/  F2FP.SATFINITE.E4M3.F32.PACK_AB_MERGE_C R13, RZ, R0, RZ ;  /* 0x00000000ff0d723e */ /* 0x000fca00048070ff */
[----:B------:R2:W-:Y:S01]  /*e1c0*/  @!P5 STG.E.U8 desc[UR16][R30.64+0x70], R13 ;  /* 0x0000700d1e00d986 */ /* 0x0005e2000c101110 */
[----:B------:R-:W-:Y:S01]  /*e1d0*/  FMUL R0, R223, UR20 ;  /* 0x00000014df007c20 */ /* 0x000fe20008400000 */
[----:B---3--:R-:W-:Y:S01]  /*e1e0*/  FMUL R2, R225, UR20 ;  /* 0x00000014e1027c20 */ /* 0x008fe20008400000 */
[----:B----4-:R-:W-:-:S03]  /*e1f0*/  FMUL R3, R224, UR20 ;  /* 0x00000014e0037c20 */ /* 0x010fc60008400000 */
[----:B0-----:R-:W-:Y:S01]  /*e200*/  F2FP.SATFINITE.E4M3.F32.PACK_AB_MERGE_C R7, RZ, R0, RZ ;  /* 0x00000000ff07723e */ /* 0x001fe200048070ff */
[----:B------:R-:W-:Y:S01]  /*e210*/  FMUL R4, R226, UR20 ;  /* 0x00000014e2047c20 */ /* 0x000fe20008400000 */
[----:B------:R-:W-:Y:S01]  /*e220*/  FMUL R5, R227, UR20 ;  /* 0x00000014e3057c20 */ /* 0x000fe20008400000 */
[----:B-1----:R-:W-:Y:S02]  /*e230*/  F2FP.SATFINITE.E4M3.F32.PACK_AB_MERGE_C R9, RZ, R2, RZ ;  /* 0x00000002ff09723e */ /* 0x002fe400048070ff */
[----:B------:R-:W-:Y:S02]  /*e240*/  F2FP.SATFINITE.E4M3.F32.PACK_AB_MERGE_C R3, RZ, R3, RZ ;  /* 0x00000003ff03723e */ /* 0x000fe400048070ff */
[----:B------:R-:W-:Y:S02]  /*e250*/  F2FP.SATFINITE.E4M3.F32.PACK_AB_MERGE_C R11, RZ, R4, RZ ;  /* 0x00000004ff0b723e */ /* 0x000fe400048070ff */
[----:B------:R-:W-:Y:S01]  /*e260*/  F2FP.SATFINITE.E4M3.F32.PACK_AB_MERGE_C R5, RZ, R5, RZ ;  /* 0x00000005ff05723e */ /* 0x000fe200048070ff */
[----:B------:R2:W-:Y:S04]  /*e270*/  @!P6 STG.E.U8 desc[UR16][R30.64+0x71], R7 ;  /* 0x000071071e00e986 */ /* 0x0005e8000c101110 */
[----:B------:R2:W-:Y:S04]  /*e280*/  @!P2 STG.E.U8 desc[UR16][R28.64+0x78], R9 ;  /* 0x000078091c00a986 */ /* 0x0005e8000c101110 */
[----:B------:R2:W-:Y:S04]  /*e290*/  @!P1 STG.E.U8 desc[UR16][R28.64+0x79], R3 ;  /* 0x000079031c009986 */ /* 0x0005e8000c101110 */
[----:B------:R2:W-:Y:S04]  /*e2a0*/  @!P3 STG.E.U8 desc[UR16][R30.64+0x78], R11 ;  /* 0x0000780b1e00b986 */ /* 0x0005e8000c101110 */
[----:B------:R2:W-:Y:S02]  /*e2b0*/  @!P0 STG.E.U8 desc[UR16][R30.64+0x79], R5 ;  /* 0x000079051e008986 */ /* 0x0005e4000c101110 */
.L_x_289:
[----:B------:R-:W-:Y:S05]  /*e2c0*/  BSYNC B0 ;  /* 0x0000000000007941 */ /* 0x000fea0003800000 */
.L_x_31:
[----:B0-2---:R-:W2:Y:S04]  /*e2d0*/  LDL.LU R3, [R1+0x78] ;  /* 0x0000780001037983 */ /* 0x005ea80000300800 */
[----:B-----5:R-:W2:Y:S01]  /*e2e0*/  LDL.LU R2, [R1+0x7c] ;  /* 0x00007c0001027983 */ /* 0x020ea20000300800 */
[----:B------:R-:W-:Y:S01]  /*e2f0*/  ULDC UR6, c[0x0][0xc] ;  /* 0x0000030000067ab9 */ /* 0x000fe20000000800 */
[----:B------:R-:W-:Y:S01]  /*e300*/  ULDC UR7, c[0x0][0x10] ;  /* 0x0000040000077ab9 */ /* 0x000fe20000000800 */
[----:B------:R-:W2:Y:S01]  /*e310*/  LDC R5, c[0x0][0x14] ;  /* 0x00000500ff057b82 */ /* 0x000ea20000000800 */
[----:B------:R-:W-:Y:S01]  /*e320*/  UIMAD.WIDE.U32 UR6, UR6, UR7, URZ ;  /* 0x00000007060672a5 */ /* 0x000fe2000f8e003f */
[----:B------:R-:W-:Y:S01]  /*e330*/  PRMT R0, RZ, 0x7610, R0 ;  /* 0x00007610ff007816 */ /* 0x000fe20000000000 */
[----:B------:R-:W-:-:S04]  /*e340*/  UMOV UR22, 0xffffffff ;  /* 0xffffffff00167882 */ /* 0x000fc80000000000 */
[----:B--2---:R-:W-:-:S04]  /*e350*/  IMAD.WIDE.U32 R2, R5, UR6, R2 ;  /* 0x0000000605027c25 */ /* 0x004fc8000f8e0002 */
[----:B------:R-:W-:Y:S01]  /*e360*/  IMAD R5, R5, UR7, RZ ;  /* 0x0000000705057c24 */ /* 0x000fe2000f8e02ff */
[----:B------:R-:W-:Y:S01]  /*e370*/  ULDC.64 UR6, c[0x0][0x650] ;  /* 0x0001940000067ab9 */ /* 0x000fe20000000a00 */
[----:B------:R-:W-:Y:S01]  /*e380*/  IMAD.MOV.U32 R19, RZ, RZ, R2 ;  /* 0x000000ffff137224 */ /* 0x000fe200078e0002 */
[----:B------:R-:W-:Y:S01]  /*e390*/  ISETP.GE.U32.AND P0, PT, R2, UR6, PT ;  /* 0x0000000602007c0c */ /* 0x000fe2000bf06070 */
[----:B------:R-:W-:Y:S02]  /*e3a0*/  IMAD.IADD R22, R3, 0x1, R5 ;  /* 0x0000000103167824 */ /* 0x000fe400078e0205 */
[----:B------:R-:W-:-:S03]  /*e3b0*/  IMAD.MOV.U32 R2, RZ, RZ, -0x1 ;  /* 0xffffffffff027424 */ /* 0x000fc600078e00ff */
[----:B------:R0:W-:Y:S01]  /*e3c0*/  STL [R1+0x78], R22 ;  /* 0x0000781601007387 */ /* 0x0001e20000100800 */
[----:B------:R-:W-:-:S03]  /*e3d0*/  ISETP.GE.U32.AND.EX P0, PT, R22, UR7, PT, P0 ;  /* 0x0000000716007c0c */ /* 0x000fc6000bf06100 */
[----:B------:R0:W-:Y:S04]  /*e3e0*/  STL [R1+0x7c], R19 ;  /* 0x00007c1301007387 */ /* 0x0001e80000100800 */
[----:B------:R0:W-:Y:S06]  /*e3f0*/  STL [R1+0x80], R2 ;  /* 0x0000800201007387 */ /* 0x0001ec0000100800 */
[----:B------:R-:W-:Y:S05]  /*e400*/  @P0 BRA `(.L_x_290) ;  /* 0x00000004006c0947 */ /* 0x000fea0003800000 */
[----:B------:R-:W2:Y:S01]  /*e410*/  S2R R14, SR_CTAID.X ;  /* 0x00000000000e7919 */ /* 0x000ea20000002500 */
[----:B------:R-:W5:Y:S01]  /*e420*/  LDC.64 R8, c[0x0][0x628] ;  /* 0x00018a00ff087b82 */ /* 0x000f620000000a00 */
[----:B------:R-:W-:Y:S01]  /*e430*/  ULDC UR6, c[0x0][0x150] ;  /* 0x0000540000067ab9 */ /* 0x000fe20000000800 */
[----:B------:R-:W-:Y:S01]  /*e440*/  IMAD.MOV.U32 R6, RZ, RZ, R19 ;  /* 0x000000ffff067224 */ /* 0x000fe200078e0013 */
[----:B------:R-:W0:Y:S01]  /*e450*/  S2R R16, SR_CTAID.Y ;  /* 0x0000000000107919 */ /* 0x000e220000002600 */
[----:B------:R-:W-:-:S04]  /*e460*/  IMAD.MOV.U32 R7, RZ, RZ, R22 ;  /* 0x000000ffff077224 */ /* 0x000fc800078e0016 */
[----:B------:R-:W0:Y:S08]  /*e470*/  LDC R17, c[0x0][0x144] ;  /* 0x00005100ff117b82 */ /* 0x000e300000000800 */
[----:B------:R-:W0:Y:S08]  /*e480*/  LDC R10, c[0x0][0x630] ;  /* 0x00018c00ff0a7b82 */ /* 0x000e300000000800 */
[----:B------:R-:W0:Y:S01]  /*e490*/  LDC.64 R12, c[0x0][0x620] ;  /* 0x00018800ff0c7b82 */ /* 0x000e220000000a00 */
[----:B-----5:R-:W-:-:S04]  /*e4a0*/  ISETP.NE.U32.AND P0, PT, R8, RZ, PT ;  /* 0x000000ff0800720c */ /* 0x020fc80003f05070 */
[----:B------:R-:W-:Y:S02]  /*e4b0*/  ISETP.NE.AND.EX P0, PT, R9, RZ, PT, P0 ;  /* 0x000000ff0900720c */ /* 0x000fe40003f05300 */
[----:B--2---:R-:W-:-:S05]  /*e4c0*/  I2FP.F32.U32 R0, R14 ;  /* 0x0000000e00007245 */ /* 0x004fca0000201000 */
[----:B------:R-:W-:-:S04]  /*e4d0*/  FMUL R0, R0, UR6 ;  /* 0x0000000600007c20 */ /* 0x000fc80008400000 */
[----:B------:R2:W0:Y:S02]  /*e4e0*/  F2I.U32.TRUNC.NTZ R15, R0 ;  /* 0x00000000000f7305 */ /* 0x000424000020f000 */
[----:B------:R-:W-:Y:S05]  /*e4f0*/  @!P0 BRA `(.L_x_291) ;  /* 0x0000000000288947 */ /* 0x000fea0003800000 */
[----:B--2---:R-:W2:Y:S02]  /*e500*/  LDC R0, c[0x0][0x634] ;  /* 0x00018d00ff007b82 */ /* 0x004ea40000000800 */
[----:B--2---:R-:W-:-:S05]  /*e510*/  IADD3 R7, P0, R19, R0, RZ ;  /* 0x0000000013077210 */ /* 0x004fca0007f1e0ff */
[----:B------:R-:W-:-:S04]  /*e520*/  IMAD.X R11, RZ, RZ, R22, P0 ;  /* 0x000000ffff0b7224 */ /* 0x000fc800000e0616 */
[----:B0-----:R-:W-:-:S04]  /*e530*/  IMAD.WIDE.U32 R2, R11, R8, RZ ;  /* 0x000000080b027225 */ /* 0x001fc800078e00ff */
[----:B------:R-:W-:-:S04]  /*e540*/  IMAD.WIDE.U32 R4, P0, R7, R9, R2 ;  /* 0x0000000907047225 */ /* 0x000fc80007800002 */
[----:B------:R-:W-:-:S04]  /*e550*/  IMAD.WIDE.U32 R2, R7, R8, RZ ;  /* 0x0000000807027225 */ /* 0x000fc800078e00ff */
[----:B------:R-:W-:Y:S01]  /*e560*/  IMAD.X R7, RZ, RZ, RZ, P0 ;  /* 0x000000ffff077224 */ /* 0x000fe200000e06ff */
[----:B------:R-:W-:Y:S01]  /*e570*/  IADD3 RZ, P0, R3, R4, RZ ;  /* 0x0000000403ff7210 */ /* 0x000fe20007f1e0ff */
[----:B------:R-:W-:-:S04]  /*e580*/  IMAD.MOV.U32 R6, RZ, RZ, R5 ;  /* 0x000000ffff067224 */ /* 0x000fc800078e0005 */
[----:B------:R-:W-:-:S08]  /*e590*/  IMAD.WIDE.U32.X R6, R11, R9, R6, P0 ;  /* 0x000000090b067225 */ /* 0x000fd000000e0406 */
.L_x_291:
[-CC-:B01----:R-:W-:Y:S01]  /*e5a0*/  SHF.R.U64 R24, R6, R10.reuse, R7.reuse ;  /* 0x0000000a06187219 */ /* 0x183fe20000001207 */
[----:B------:R-:W0:Y:S01]  /*e5b0*/  LDC.64 R20, c[0x0][0x640] ;  /* 0x00019000ff147b82 */ /* 0x000e220000000a00 */
[----:B--2---:R-:W-:Y:S01]  /*e5c0*/  SHF.R.U32.HI R0, RZ, R10, R7 ;  /* 0x0000000aff007219 */ /* 0x004fe20000011607 */
[----:B------:R-:W-:Y:S01]  /*e5d0*/  IMAD.MOV.U32 R2, RZ, RZ, R19 ;  /* 0x000000ffff027224 */ /* 0x000fe200078e0013 */
[----:B------:R-:W-:Y:S01]  /*e5e0*/  IADD3 R5, P0, RZ, -R24, RZ ;  /* 0x80000018ff057210 */ /* 0x000fe20007f1e0ff */
[----:B------:R-:W-:Y:S01]  /*e5f0*/  IMAD.MOV R15, RZ, RZ, -R15 ;  /* 0x000000ffff0f7224 */ /* 0x000fe200078e0a0f */
[----:B------:R-:W-:Y:S01]  /*e600*/  ULDC UR6, c[0x0][0x154] ;  /* 0x0000550000067ab9 */ /* 0x000fe20000000800 */
[----:B------:R-:W-:Y:S02]  /*e610*/  IMAD.MOV.U32 R7, RZ, RZ, 0x1 ;  /* 0x00000001ff077424 */ /* 0x000fe400078e00ff */
[----:B------:R-:W1:Y:S01]  /*e620*/  LDC R4, c[0x0][0x618] ;  /* 0x00018600ff047b82 */ /* 0x000e620000000800 */
[----:B------:R-:W-:-:S02]  /*e630*/  IMAD.X R3, RZ, RZ, ~R0, P0 ;  /* 0x000000ffff037224 */ /* 0x000fc400000e0e00 */
[----:B------:R-:W-:Y:S02]  /*e640*/  IMAD R15, R17, R15, R14 ;  /* 0x0000000f110f7224 */ /* 0x000fe400078e020e */
[-C--:B------:R-:W-:Y:S02]  /*e650*/  IMAD R0, R3, R12.reuse, RZ ;  /* 0x0000000c03007224 */ /* 0x080fe400078e02ff */
[----:B------:R-:W-:Y:S01]  /*e660*/  IMAD.MOV.U32 R3, RZ, RZ, R22 ;  /* 0x000000ffff037224 */ /* 0x000fe200078e0016 */
[----:B------:R-:W2:Y:S01]  /*e670*/  LDC R6, c[0x0][0x608] ;  /* 0x00018200ff067b82 */ /* 0x000ea20000000800 */
[----:B------:R-:W-:-:S04]  /*e680*/  IMAD.WIDE.U32 R2, R5, R12, R2 ;  /* 0x0000000c05027225 */ /* 0x000fc800078e0002 */
[----:B------:R-:W-:-:S03]  /*e690*/  IMAD R5, R5, R13, R0 ;  /* 0x0000000d05057224 */ /* 0x000fc600078e0200 */
[----:B------:R-:W5:Y:S01]  /*e6a0*/  LDC R18, c[0x0][0x658] ;  /* 0x00019600ff127b82 */ /* 0x000f620000000800 */
[----:B------:R-:W-:Y:S01]  /*e6b0*/  I2FP.F32.U32 R0, R16 ;  /* 0x0000001000007245 */ /* 0x000fe20000201000 */
[----:B------:R-:W-:Y:S01]  /*e6c0*/  IMAD.IADD R3, R3, 0x1, R5 ;  /* 0x0000000103037824 */ /* 0x000fe200078e0205 */
[----:B0-----:R-:W-:Y:S01]  /*e6d0*/  ISETP.NE.U32.AND P0, PT, R20, RZ, PT ;  /* 0x000000ff1400720c */ /* 0x001fe20003f05070 */
[----:B------:R-:W-:Y:S02]  /*e6e0*/  IMAD.MOV.U32 R5, RZ, RZ, -0x1 ;  /* 0xffffffffff057424 */ /* 0x000fe400078e00ff */
[----:B------:R-:W-:Y:S02]  /*e6f0*/  FMUL R0, R0, UR6 ;  /* 0x0000000600007c20 */ /* 0x000fe40008400000 */
[----:B------:R-:W0:Y:S01]  /*e700*/  LDC R13, c[0x0][0x148] ;  /* 0x00005200ff0d7b82 */ /* 0x000e220000000800 */
[----:B-1----:R-:W-:Y:S01]  /*e710*/  SHF.R.U64 R10, R2, R4, R3 ;  /* 0x00000004020a7219 */ /* 0x002fe20000001203 */
[----:B------:R1:W0:Y:S01]  /*e720*/  F2I.U32.TRUNC.NTZ R12, R0 ;  /* 0x00000000000c7305 */ /* 0x000222000020f000 */
[----:B------:R-:W-:-:S02]  /*e730*/  ISETP.NE.AND.EX P0, PT, R21, RZ, PT, P0 ;  /* 0x000000ff1500720c */ /* 0x000fc40003f05300 */
[----:B------:R-:W-:-:S03]  /*e740*/  SHF.R.U32.HI R3, RZ, R4, R3 ;  /* 0x00000004ff037219 */ /* 0x000fc60000011603 */
[----:B------:R-:W0:Y:S01]  /*e750*/  LDC R14, c[0x0][0x600] ;  /* 0x00018000ff0e7b82 */ /* 0x000e220000000800 */
[-CC-:B--2---:R-:W-:Y:S02]  /*e760*/  SHF.R.U64 R8, R10, R6.reuse, R3.reuse ;  /* 0x000000060a087219 */ /* 0x184fe40000001203 */
[----:B------:R-:W-:-:S05]  /*e770*/  SHF.R.U32.HI R3, RZ, R6, R3 ;  /* 0x00000006ff037219 */ /* 0x000fca0000011603 */
[----:B------:R-:W2:Y:S01]  /*e780*/  LDC R19, c[0x0][0x648] ;  /* 0x00019200ff137b82 */ /* 0x000ea20000000800 */
[-CC-:B-----5:R-:W-:Y:S02]  /*e790*/  SHF.R.U64 R11, R8, R18.reuse, R3.reuse ;  /* 0x00000012080b7219 */ /* 0x1a0fe40000001203 */
[-C--:B------:R-:W-:Y:S02]  /*e7a0*/  SHF.L.U32 R5, R5, R18.reuse, RZ ;  /* 0x0000001205057219 */ /* 0x080fe400000006ff */
[-C--:B------:R-:W-:Y:S01]  /*e7b0*/  SHF.R.U32.HI R3, RZ, R18.reuse, R3 ;  /* 0x00000012ff037219 */ /* 0x080fe20000011603 */
[----:B------:R-:W-:Y:S01]  /*e7c0*/  IMAD.MOV.U32 R2, RZ, RZ, R11 ;  /* 0x000000ffff027224 */ /* 0x000fe200078e000b */
[----:B------:R-:W-:Y:S01]  /*e7d0*/  SHF.L.U32 R40, R7, R18, RZ ;  /* 0x0000001207287219 */ /* 0x000fe200000006ff */
[----:B------:R-:W0:Y:S01]  /*e7e0*/  LDC R22, c[0x0][0x638] ;  /* 0x00018e00ff167b82 */ /* 0x000e220000000800 */
[----:B------:R-:W-:-:S07]  /*e7f0*/  LOP3.LUT R17, RZ, R5, RZ, 0x33, !PT ;  /* 0x00000005ff117212 */ /* 0x000fce00078e33ff */
[----:B------:R-:W0:Y:S01]  /*e800*/  LDC R23, c[0x0][0x610] ;  /* 0x00018400ff177b82 */ /* 0x000e220000000800 */
[----:B-1----:R-:W-:Y:S05]  /*e810*/  @!P0 BRA `(.L_x_292) ;  /* 0x0000000000288947 */ /* 0x002fea0003800000 */
        /* <DEDUP_REMOVED lines=10> */
.L_x_292:
[----:B--2---:R-:W-:Y:S01]  /*e8c0*/  SHF.R.U64 R0, R2, R19, R3 ;  /* 0x0000001302007219 */ /* 0x004fe20000001203 */
[----:B0-----:R-:W-:Y:S01]  /*e8d0*/  VIADD R3, R14, 0xffffffff ;  /* 0xffffffff0e037836 */ /* 0x001fe20000000000 */
[----:B------:R-:W-:Y:S01]  /*e8e0*/  LOP3.LUT R5, R8, R17, RZ, 0xc0, !PT ;  /* 0x0000001108057212 */ /* 0x000fe200078ec0ff */
[----:B------:R-:W-:Y:S01]  /*e8f0*/  IMAD.MOV R12, RZ, RZ, -R12 ;  /* 0x000000ffff0c7224 */ /* 0x000fe200078e0a0c */
[----:B------:R-:W-:Y:S01]  /*e900*/  R2UR UR22, R24 ;  /* 0x00000000181672ca */ /* 0x000fe200000e0000 */
[----:B------:R-:W-:Y:S01]  /*e910*/  IMAD.MOV R2, RZ, RZ, -R0 ;  /* 0x000000ffff027224 */ /* 0x000fe200078e0a00 */
[----:B------:R-:W-:Y:S01]  /*e920*/  LOP3.LUT R3, R10, R3, RZ, 0xc0, !PT ;  /* 0x000000030a037212 */ /* 0x000fe200078ec0ff */
[----:B------:R-:W-:Y:S02]  /*e930*/  IMAD R40, R40, R0, R5 ;  /* 0x0000000028287224 */ /* 0x000fe400078e0205 */
[----:B------:R-:W-:Y:S02]  /*e940*/  @P4 IMAD R15, R13, R12, R16 ;  /* 0x0000000c0d0f4224 */ /* 0x000fe400078e0210 */
[----:B------:R-:W-:-:S02]  /*e950*/  IMAD R0, R2, R22, R11 ;  /* 0x0000001602007224 */ /* 0x000fc400078e020b */
[----:B------:R-:W-:Y:S02]  /*e960*/  IMAD R40, R40, R23, R15 ;  /* 0x0000001728287224 */ /* 0x000fe400078e020f */
[----:B------:R-:W-:Y:S02]  /*e970*/  IMAD R3, R0, R14, R3 ;  /* 0x0000000e00037224 */ /* 0x000fe400078e0203 */
[----:B------:R-:W-:-:S03]  /*e980*/  IMAD.MOV.U32 R0, RZ, RZ, 0x1 ;  /* 0x00000001ff007424 */ /* 0x000fc600078e00ff */
[----:B------:R-:W-:Y:S02]  /*e990*/  SEL R2, R3, R40, !P4 ;  /* 0x0000002803027207 */ /* 0x000fe40006000000 */
[----:B------:R-:W-:-:S03]  /*e9a0*/  SEL R40, R40, R3, !P4 ;  /* 0x0000000328287207 */ /* 0x000fc60006000000 */
[----:B------:R2:W-:Y:S04]  /*e9b0*/  STL [R1+0x80], R2 ;  /* 0x0000800201007387 */ /* 0x0005e80000100800 */
.L_x_290:
[----:B------:R0:W-:Y:S01]  /*e9c0*/  STL [R1+0x84], R40 ;  /* 0x0000842801007387 */ /* 0x0001e20000100800 */
[----:B------:R-:W-:-:S13]  /*e9d0*/  LOP3.LUT P0, RZ, R0, 0xff, RZ, 0xc0, !PT ;  /* 0x000000ff00ff7812 */ /* 0x000fda000780c0ff */
[----:B0-----:R-:W-:Y:S05]  /*e9e0*/  @P0 BRA `(.L_x_293) ;  /* 0xffffff24009c0947 */ /* 0x001fea000383ffff */
[----:B------:R-:W-:Y:S05]  /*e9f0*/  EXIT ;  /* 0x000000000000794d */ /* 0x000fea0003800000 */
.L_x_3:
[----:B------:R-:W2:Y:S01]  /*ea00*/  LDL R16, [R1+0x7c] ;  /* 0x00007c0001107983 */ /* 0x000ea20000100800 */
[----:B------:R-:W-:-:S03]  /*ea10*/  ULDC.64 UR4, c[0x0][0x650] ;  /* 0x0001940000047ab9 */ /* 0x000fc60000000a00 */
[----:B------:R-:W3:Y:S01]  /*ea20*/  LDL R17, [R1+0x78] ;  /* 0x0000780001117983 */ /* 0x000ee20000100800 */
[----:B------:R-:W-:Y:S01]  /*ea30*/  PRMT R4, RZ, 0x7610, R4 ;  /* 0x00007610ff047816 */ /* 0x000fe20000000004 */
[----:B------:R-:W-:Y:S02]  /*ea40*/  IMAD.MOV.U32 R5, RZ, RZ, -0x1 ;  /* 0xffffffffff057424 */ /* 0x000fe400078e00ff */
[----:B------:R-:W-:Y:S02]  /*ea50*/  IMAD.MOV.U32 R6, RZ, RZ, -0x1 ;  /* 0xffffffffff067424 */ /* 0x000fe400078e00ff */
[----:B------:R-:W-:Y:S01]  /*ea60*/  IMAD.MOV.U32 R11, RZ, RZ, -0x1 ;  /* 0xffffffffff0b7424 */ /* 0x000fe200078e00ff */
[----:B--2---:R-:W-:-:S04]  /*ea70*/  ISETP.GE.U32.AND P0, PT, R16, UR4, PT ;  /* 0x0000000410007c0c */ /* 0x004fc8000bf06070 */
[----:B---3--:R-:W-:-:S13]  /*ea80*/  ISETP.GE.U32.AND.EX P0, PT, R17, UR5, PT, P0 ;  /* 0x0000000511007c0c */ /* 0x008fda000bf06100 */
[----:B------:R-:W-:Y:S05]  /*ea90*/  @P0 BRA `(.L_x_294) ;  /* 0x00000004005c0947 */ /* 0x000fea0003800000 */
        /* <DEDUP_REMOVED lines=18> */
.L_x_295:
[-CC-:B------:R-:W-:Y:S01]  /*ebc0*/  SHF.R.U64 R11, R8, R12.reuse, R9.reuse ;  /* 0x0000000c080b7219 */ /* 0x180fe20000001209 */
[----:B------:R-:W0:Y:S01]  /*ebd0*/  LDC.64 R20, c[0x0][0x640] ;  /* 0x00019000ff147b82 */ /* 0x000e220000000a00 */
[----:B------:R-:W-:Y:S01]  /*ebe0*/  SHF.R.U32.HI R3, RZ, R12, R9 ;  /* 0x0000000cff037219 */ /* 0x000fe20000011609 */
[----:B------:R-:W-:Y:S01]  /*ebf0*/  ULDC UR4, c[0x0][0x150] ;  /* 0x0000540000047ab9 */ /* 0x000fe20000000800 */
[----:B------:R-:W-:Y:S01]  /*ec00*/  IADD3 R7, P0, RZ, -R11, RZ ;  /* 0x8000000bff077210 */ /* 0x000fe20007f1e0ff */
[----:B------:R-:W-:Y:S01]  /*ec10*/  IMAD.MOV.U32 R4, RZ, RZ, R16 ;  /* 0x000000ffff047224 */ /* 0x000fe200078e0010 */
[----:B------:R-:W-:Y:S01]  /*ec20*/  I2FP.F32.U32 R6, R2 ;  /* 0x0000000200067245 */ /* 0x000fe20000201000 */
[----:B------:R-:W-:Y:S02]  /*ec30*/  IMAD.MOV.U32 R5, RZ, RZ, R17 ;  /* 0x000000ffff057224 */ /* 0x000fe400078e0011 */
[----:B------:R-:W1:Y:S01]  /*ec40*/  LDC R10, c[0x0][0x618] ;  /* 0x00018600ff0a7b82 */ /* 0x000e620000000800 */
[----:B------:R-:W-:-:S02]  /*ec50*/  IMAD.X R3, RZ, RZ, ~R3, P0 ;  /* 0x000000ffff037224 */ /* 0x000fc400000e0e03 */
[----:B------:R-:W-:Y:S01]  /*ec60*/  FMUL R9, R6, UR4 ;  /* 0x0000000406097c20 */ /* 0x000fe20008400000 */
[----:B------:R-:W-:Y:S01]  /*ec70*/  IMAD.WIDE.U32 R4, R7, R14, R4 ;  /* 0x0000000e07047225 */ /* 0x000fe200078e0004 */
[----:B------:R-:W-:-:S03]  /*ec80*/  ULDC UR4, c[0x0][0x154] ;  /* 0x0000550000047ab9 */ /* 0x000fc60000000800 */
[----:B------:R-:W-:Y:S01]  /*ec90*/  IMAD R6, R3, R14, RZ ;  /* 0x0000000e03067224 */ /* 0x000fe200078e02ff */
[----:B------:R-:W2:Y:S01]  /*eca0*/  LDC R13, c[0x0][0x144] ;  /* 0x00005100ff0d7b82 */ /* 0x000ea20000000800 */
[----:B------:R-:W3:Y:S02]  /*ecb0*/  F2I.U32.TRUNC.NTZ R9, R9 ;  /* 0x0000000900097305 */ /* 0x000ee4000020f000 */
[----:B------:R-:W-:Y:S02]  /*ecc0*/  IMAD R3, R7, R15, R6 ;  /* 0x0000000f07037224 */ /* 0x000fe400078e0206 */
[----:B------:R-:W-:Y:S02]  /*ecd0*/  IMAD.MOV.U32 R6, RZ, RZ, -0x1 ;  /* 0xffffffffff067424 */ /* 0x000fe400078e00ff */
[----:B------:R-:W-:Y:S01]  /*ece0*/  IMAD.IADD R3, R5, 0x1, R3 ;  /* 0x0000000105037824 */ /* 0x000fe200078e0203 */
[----:B------:R-:W4:Y:S01]  /*ecf0*/  LDC R12, c[0x0][0x608] ;  /* 0x00018200ff0c7b82 */ /* 0x000f220000000800 */
[----:B------:R-:W-:-:S02]  /*ed00*/  I2FP.F32.U32 R5, R0 ;  /* 0x0000000000057245 */ /* 0x000fc40000201000 */
[----:B0-----:R-:W-:-:S03]  /*ed10*/  ISETP.NE.U32.AND P0, PT, R20, RZ, PT ;  /* 0x000000ff1400720c */ /* 0x001fc60003f05070 */
[----:B------:R-:W-:Y:S01]  /*ed20*/  FMUL R5, R5, UR4 ;  /* 0x0000000405057c20 */ /* 0x000fe20008400000 */
[----:B------:R-:W-:Y:S01]  /*ed30*/  ISETP.NE.AND.EX P0, PT, R21, RZ, PT, P0 ;  /* 0x000000ff1500720c */ /* 0x000fe20003f05300 */
[----:B------:R-:W0:Y:S01]  /*ed40*/  LDC R7, c[0x0][0x658] ;  /* 0x00019600ff077b82 */ /* 0x000e220000000800 */
[-C--:B-1----:R-:W-:Y:S01]  /*ed50*/  SHF.R.U64 R8, R4, R10.reuse, R3 ;  /* 0x0000000a04087219 */ /* 0x082fe20000001203 */
[----:B---3--:R-:W-:Y:S01]  /*ed60*/  IMAD.MOV R4, RZ, RZ, -R9 ;  /* 0x000000ffff047224 */ /* 0x008fe200078e0a09 */
[----:B------:R-:W-:Y:S02]  /*ed70*/  SHF.R.U32.HI R3, RZ, R10, R3 ;  /* 0x0000000aff037219 */ /* 0x000fe40000011603 */
[----:B------:R1:W3:Y:S03]  /*ed80*/  F2I.U32.TRUNC.NTZ R10, R5 ;  /* 0x00000005000a7305 */ /* 0x0002e6000020f000 */
[----:B------:R-:W1:Y:S01]  /*ed90*/  LDC R17, c[0x0][0x148] ;  /* 0x00005200ff117b82 */ /* 0x000e620000000800 */
[----:B--2---:R-:W-:-:S02]  /*eda0*/  IMAD R19, R13, R4, R2 ;  /* 0x000000040d137224 */ /* 0x004fc400078e0202 */
[----:B------:R-:W-:-:S05]  /*edb0*/  IMAD.MOV.U32 R4, RZ, RZ, 0x1 ;  /* 0x00000001ff047424 */ /* 0x000fca00078e00ff */
[----:B------:R-:W2:Y:S01]  /*edc0*/  LDC R14, c[0x0][0x600] ;  /* 0x00018000ff0e7b82 */ /* 0x000ea20000000800 */
[-CC-:B----4-:R-:W-:Y:S02]  /*edd0*/  SHF.R.U64 R13, R8, R12.reuse, R3.reuse ;  /* 0x0000000c080d7219 */ /* 0x190fe40000001203 */
[----:B------:R-:W-:-:S05]  /*ede0*/  SHF.R.U32.HI R2, RZ, R12, R3 ;  /* 0x0000000cff027219 */ /* 0x000fca0000011603 */
[----:B------:R-:W4:Y:S01]  /*edf0*/  LDC R16, c[0x0][0x648] ;  /* 0x00019200ff107b82 */ /* 0x000f220000000800 */
[-CC-:B0-----:R-:W-:Y:S02]  /*ee00*/  SHF.R.U64 R15, R13, R7.reuse, R2.reuse ;  /* 0x000000070d0f7219 */ /* 0x181fe40000001202 */
[-C--:B------:R-:W-:Y:S02]  /*ee10*/  SHF.L.U32 R6, R6, R7.reuse, RZ ;  /* 0x0000000706067219 */ /* 0x080fe400000006ff */
[-C--:B------:R-:W-:Y:S01]  /*ee20*/  SHF.R.U32.HI R3, RZ, R7.reuse, R2 ;  /* 0x00000007ff037219 */ /* 0x080fe20000011602 */
[----:B------:R-:W-:Y:S01]  /*ee30*/  IMAD.MOV.U32 R2, RZ, RZ, R15 ;  /* 0x000000ffff027224 */ /* 0x000fe200078e000f */
[----:B------:R-:W-:Y:S01]  /*ee40*/  SHF.L.U32 R12, R4, R7, RZ ;  /* 0x00000007040c7219 */ /* 0x000fe200000006ff */
[----:B------:R-:W0:Y:S01]  /*ee50*/  LDC R18, c[0x0][0x638] ;  /* 0x00018e00ff127b82 */ /* 0x000e220000000800 */
[----:B------:R-:W-:-:S07]  /*ee60*/  LOP3.LUT R22, RZ, R6, RZ, 0x33, !PT ;  /* 0x00000006ff167212 */ /* 0x000fce00078e33ff */
        /* <DEDUP_REMOVED lines=12> */
.L_x_296:
[----:B----4-:R-:W-:Y:S01]  /*ef30*/  SHF.R.U64 R3, R2, R16, R3 ;  /* 0x0000001002037219 */ /* 0x010fe20000001203 */
[----:B--2---:R-:W-:Y:S01]  /*ef40*/  VIADD R5, R14, 0xffffffff ;  /* 0xffffffff0e057836 */ /* 0x004fe20000000000 */
[----:B------:R-:W-:Y:S01]  /*ef50*/  LOP3.LUT R2, R13, R22, RZ, 0xc0, !PT ;  /* 0x000000160d027212 */ /* 0x000fe200078ec0ff */
[----:B------:R-:W-:Y:S02]  /*ef60*/  IMAD.MOV R10, RZ, RZ, -R10 ;  /* 0x000000ffff0a7224 */ /* 0x000fe400078e0a0a */
[----:B------:R-:W-:Y:S02]  /*ef70*/  IMAD.MOV R4, RZ, RZ, -R3 ;  /* 0x000000ffff047224 */ /* 0x000fe400078e0a03 */
[----:B------:R-:W-:Y:S01]  /*ef80*/  IMAD R2, R12, R3, R2 ;  /* 0x000000030c027224 */ /* 0x000fe200078e0202 */
[----:B------:R-:W-:Y:S01]  /*ef90*/  LOP3.LUT R3, R8, R5, RZ, 0xc0, !PT ;  /* 0x0000000508037212 */ /* 0x000fe200078ec0ff */
[----:B------:R-:W-:Y:S02]  /*efa0*/  @P4 IMAD R19, R17, R10, R0 ;  /* 0x0000000a11134224 */ /* 0x000fe400078e0200 */
[----:B0-----:R-:W-:-:S02]  /*efb0*/  IMAD R0, R4, R18, R15 ;  /* 0x0000001204007224 */ /* 0x001fc400078e020f */
[----:B------:R-:W-:Y:S02]  /*efc0*/  IMAD R5, R2, R23, R19 ;  /* 0x0000001702057224 */ /* 0x000fe400078e0213 */
[----:B------:R-:W-:Y:S02]  /*efd0*/  IMAD R0, R0, R14, R3 ;  /* 0x0000000e00007224 */ /* 0x000fe400078e0203 */
[----:B------:R-:W-:-:S03]  /*efe0*/  IMAD.MOV.U32 R4, RZ, RZ, 0x1 ;  /* 0x00000001ff047424 */ /* 0x000fc600078e00ff */
[----:B------:R-:W-:Y:S02]  /*eff0*/  SEL R6, R0, R5, !P4 ;  /* 0x0000000500067207 */ /* 0x000fe40006000000 */
[----:B------:R-:W-:-:S07]  /*f000*/  SEL R5, R5, R0, !P4 ;  /* 0x0000000005057207 */ /* 0x000fce0006000000 */
.L_x_294:
[----:B------:R-:W-:-:S08]  /*f010*/  NOP ;  /* 0x0000000000007918 */ /* 0x000fd00000000000 */
[----:B------:R-:W0:-:S00]  /*f020*/  USETMAXREG.DEALLOC.CTAPOOL 0x28 ;  /* 0x00000028000079c8 */ /* 0x000e0000080e0500 */
[----:B------:R-:W-:-:S13]  /*f030*/  ISETP.NE.AND P0, PT, RZ, UR8, PT ;  /* 0x00000008ff007c0c */ /* 0x000fda000bf05270 */
[----:B------:R-:W-:Y:S05]  /*f040*/  @P0 EXIT ;  /* 0x000000000000094d */ /* 0x000fea0003800000 */
[----:B0-----:R-:W-:Y:S01]  /*f050*/  LOP3.LUT P0, RZ, R4, 0xff, RZ, 0xc0, !PT ;  /* 0x000000ff04ff7812 */ /* 0x001fe2000780c0ff */
[----:B------:R-:W-:Y:S02]  /*f060*/  IMAD.MOV.U32 R0, RZ, RZ, 0x1 ;  /* 0x00000001ff007424 */ /* 0x000fe400078e00ff */
[----:B------:R-:W-:-:S10]  /*f070*/  IMAD.MOV.U32 R8, RZ, RZ, RZ ;  /* 0x000000ffff087224 */ /* 0x000fd400078e00ff */
[----:B------:R-:W-:Y:S05]  /*f080*/  @!P0 BRA `(.L_x_297) ;  /* 0x0000000c00508947 */ /* 0x000fea0003800000 */
[----:B------:R-:W0:Y:S01]  /*f090*/  S2R R2, SR_TID.X ;  /* 0x0000000000027919 */ /* 0x000e220000002100 */
[----:B------:R-:W-:Y:S01]  /*f0a0*/  ULDC UR4, c[0x0][0x28c] ;  /* 0x0000a30000047ab9 */ /* 0x000fe20000000800 */
[----:B------:R-:W-:Y:S01]  /*f0b0*/  ULDC UR6, c[0x0][0x658] ;  /* 0x0001960000067ab9 */ /* 0x000fe20000000800 */
[----:B------:R-:W-:Y:S01]  /*f0c0*/  UIADD3 UR10, UR4, 0x1f, URZ ;  /* 0x0000001f040a7890 */ /* 0x000fe2000fffe03f */
[----:B------:R-:W-:Y:S01]  /*f0d0*/  BSSY B0, `(.L_x_297) ;  /* 0x00000cf000007945 */ /* 0x000fe20003800000 */
[----:B------:R-:W-:Y:S01]  /*f0e0*/  UMOV UR7, 0xffffffff ;  /* 0xffffffff00077882 */ /* 0x000fe20000000000 */
[----:B------:R-:W-:Y:S01]  /*f0f0*/  ULDC UR5, c[0x0][0x600] ;  /* 0x0001800000057ab9 */ /* 0x000fe20000000800 */
[----:B------:R-:W-:Y:S01]  /*f100*/  UMOV UR9, 0x1 ;  /* 0x0000000100097882 */ /* 0x000fe20000000000 */
[----:B------:R-:W-:Y:S01]  /*f110*/  USHF.L.U32 UR7, UR7, UR6, URZ ;  /* 0x0000000607077299 */ /* 0x000fe2000800063f */
[----:B------:R-:W-:Y:S01]  /*f120*/  IMAD.MOV.U32 R9, RZ, RZ, 0x1 ;  /* 0x00000001ff097424 */ /* 0x000fe200078e00ff */
[----:B------:R-:W-:Y:S01]  /*f130*/  UIADD3 UR4, UR5, -0x1, URZ ;  /* 0xffffffff05047890 */ /* 0x000fe2000fffe03f */
[----:B------:R-:W-:Y:S01]  /*f140*/  IMAD.MOV.U32 R0, RZ, RZ, 0x1 ;  /* 0x00000001ff007424 */ /* 0x000fe200078e00ff */
[----:B------:R-:W-:Y:S01]  /*f150*/  USHF.R.S32.HI UR11, URZ, 0x1f, UR10 ;  /* 0x0000001f3f0b7899 */ /* 0x000fe2000801140a */
[----:B------:R-:W-:Y:S01]  /*f160*/  IMAD.MOV.U32 R8, RZ, RZ, RZ ;  /* 0x000000ffff087224 */ /* 0x000fe200078e00ff */
[----:B------:R-:W-:Y:S01]  /*f170*/  ULDC UR8, c[0x0][0xc] ;  /* 0x0000030000087ab9 */ /* 0x000fe20000000800 */
[----:B------:R-:W-:-:S02]  /*f180*/  USHF.L.U32 UR5, UR9, UR6, URZ ;  /* 0x0000000609057299 */ /* 0x000fc4000800063f */
[----:B------:R-:W-:Y:S01]  /*f190*/  ULEA.HI UR11, UR11, UR10, URZ, 0x5 ;  /* 0x0000000a0b0b7291 */ /* 0x000fe2000f8f283f */
[----:B------:R-:W-:Y:S01]  /*f1a0*/  ULDC UR9, c[0x0][0x10] ;  /* 0x0000040000097ab9 */ /* 0x000fe20000000800 */
[----:B------:R-:W-:Y:S02]  /*f1b0*/  ULOP3.LUT UR6, URZ, UR7, URZ, 0x33, !UPT ;  /* 0x000000073f067292 */ /* 0x000fe4000f8e333f */
[----:B------:R-:W-:Y:S01]  /*f1c0*/  UIMAD.WIDE.U32 UR8, UR8, UR9, URZ ;  /* 0x00000009080872a5 */ /* 0x000fe2000f8e003f */
[----:B------:R-:W-:Y:S01]  /*f1d0*/  ULDC UR7, c[0x0][0x14] ;  /* 0x0000050000077ab9 */ /* 0x000fe20000000800 */
[----:B------:R-:W-:Y:S02]  /*f1e0*/  USHF.R.S32.HI UR20, URZ, 0x5, UR11 ;  /* 0x000000053f147899 */ /* 0x000fe4000801140b */
[----:B------:R-:W-:Y:S02]  /*f1f0*/  UIMAD.WIDE.U32 UR22, UR8, UR7, URZ ;  /* 0x00000007081672a5 */ /* 0x000fe4000f8e003f */
[----:B------:R-:W-:-:S02]  /*f200*/  UIMAD UR18, UR9, UR7, URZ ;  /* 0x00000007091272a4 */ /* 0x000fc4000f8e023f */
[----:B------:R-:W-:Y:S01]  /*f210*/  ULOP3.LUT UR26, UR13, 0x2, URZ, 0xfc, !UPT ;  /* 0x000000020d1a7892 */ /* 0x000fe2000f8efc3f */
[C---:B0-----:R-:W-:Y:S01]  /*f220*/  LOP3.LUT P2, RZ, R2.reuse, 0x7f, RZ, 0xc0, !PT ;  /* 0x0000007f02ff7812 */ /* 0x041fe2000784c0ff */
[----:B------:R-:W-:Y:S01]  /*f230*/  UIADD3 UR18, UR23, UR18, URZ ;  /* 0x0000001217127290 */ /* 0x000fe2000fffe03f */
[----:B------:R-:W-:Y:S01]  /*f240*/  LOP3.LUT P0, RZ, R2, 0x1f, RZ, 0xc0, !PT ;  /* 0x0000001f02ff7812 */ /* 0x000fe2000780c0ff */
[----:B------:R-:W-:Y:S01]  /*f250*/  UIADD3 UR27, UR20, 0x1, URZ ;  /* 0x00000001141b7890 */ /* 0x000fe2000fffe03f */
[----:B------:R-:W-:Y:S02]  /*f260*/  ULDC.64 UR24, c[0x0][0x198] ;  /* 0x0000660000187ab9 */ /* 0x000fe40000000a00 */
[----:B------:R-:W-:-:S13]  /*f270*/  PLOP3.LUT P0, PT, P0, P2, PT, 0x8a, 0x0 ;  /* 0x000000000000781c */ /* 0x000fda0000705172 */
.L_x_309:
[----:B------:R-:W-:-:S03]  /*f280*/  UMOV UR7, 0xffffffff ;  /* 0xffffffff00077882 */ /* 0x000fc60000000000 */
[----:B------:R-:W-:Y:S05]  /*f290*/  BRA.DIV UR7, `(.L_x_298) ;  /* 0x0000001207107947 */ /* 0x000fea000b800000 */
[----:B------:R-:W-:-:S13]  /*f2a0*/  ELECT P1, URZ, PT ;  /* 0x00000000003f782f */ /* 0x000fda0003820000 */
.L_x_322:
[----:B------:R-:W0:Y:S01]  /*f2b0*/  LDC R2, c[0x0][0x28c] ;  /* 0x0000a300ff027b82 */ /* 0x000e220000000800 */
[----:B------:R-:W-:Y:S01]  /*f2c0*/  BSSY B1, `(.L_x_299) ;  /* 0x0000038000017945 */ /* 0x000fe20003800000 */
[----:B0-----:R-:W-:-:S13]  /*f2d0*/  ISETP.LT.OR P1, PT, R2, 0x1, !P1 ;  /* 0x000000010200780c */ /* 0x001fda0004f21670 */
[----:B------:R-:W-:Y:S05]  /*f2e0*/  @P1 BRA `(.L_x_300) ;  /* 0x0000000000d41947 */ /* 0x000fea0003800000 */
[----:B------:R-:W-:Y:S02]  /*f2f0*/  IMAD.SHL.U32 R6, R6, 0x80, RZ ;  /* 0x0000008006067824 */ /* 0x000fe400078e00ff */
[----:B------:R-:W-:Y:S02]  /*f300*/  IMAD.SHL.U32 R7, R5, 0x100, RZ ;  /* 0x0000010005077824 */ /* 0x000fe400078e00ff */
[----:B------:R-:W-:Y:S02]  /*f310*/  IMAD.MOV.U32 R12, RZ, RZ, RZ ;  /* 0x000000ffff0c7224 */ /* 0x000fe400078e00ff */
[----:B------:R-:W-:Y:S02]  /*f320*/  IMAD.U32 R14, RZ, RZ, UR27 ;  /* 0x0000001bff0e7e24 */ /* 0x000fe4000f8e00ff */
[----:B------:R-:W-:Y:S02]  /*f330*/  IMAD.MOV.U32 R2, RZ, RZ, R0 ;  /* 0x000000ffff027224 */ /* 0x000fe400078e0000 */
[----:B------:R-:W-:-:S07]  /*f340*/  IMAD.MOV.U32 R3, RZ, RZ, R8 ;  /* 0x000000ffff037224 */ /* 0x000fce00078e0008 */
.L_x_304:
[----:B------:R-:W0:Y:S01]  /*f350*/  S2R R5, SR_CgaCtaId ;  /* 0x0000000000057919 */ /* 0x000e220000008800 */
[----:B------:R-:W-:-:S04]  /*f360*/  MOV R4, 0x400 ;  /* 0x0000040000047802 */ /* 0x000fc80000000f00 */
[----:B0-----:R-:W-:Y:S02]  /*f370*/  LEA R10, R5, R4, 0x18 ;  /* 0x00000004050a7211 */ /* 0x001fe400078ec0ff */
[----:B------:R-:W-:Y:S01]  /*f380*/  SHF.L.U32 R4, R2, 0x1f, RZ ;  /* 0x0000001f02047819 */ /* 0x000fe200000006ff */
[----:B------:R-:W0:Y:S02]  /*f390*/  @!P2 LDC R5, c[0x0][0x500] ;  /* 0x00014000ff05ab82 */ /* 0x000e240000000800 */
[----:B------:R-:W-:-:S04]  /*f3a0*/  IMAD R13, R3, 0x8, R10 ;  /* 0x00000008030d7824 */ /* 0x000fc800078e020a */
[----:B------:R-:W1:Y:S02]  /*f3b0*/  SYNCS.PHASECHK.TRANS64.TRYWAIT P1, [R13+URZ+0x30], R4 ;  /* 0x000030040d0075a7 */ /* 0x000e64000802017f */
[----:B-1----:R-:W-:Y:S05]  /*f3c0*/  @!P1 BRA `(.L_x_301) ;  /* 0x0000000c00e49947 */ /* 0x002fea0003800000 */
.L_x_323:
[----:B------:R-:W-:Y:S01]  /*f3d0*/  UPRMT UR7, UR26, 0x9910, URZ ;  /* 0x000099101a077896 */ /* 0x000fe2000800003f */
[----:B0-----:R0:W-:Y:S03]  /*f3e0*/  @!P2 SYNCS.ARRIVE.TRANS64 RZ, [R13+URZ], R5 ;  /* 0x000000050dffa9a7 */ /* 0x0011e6000800003f */
[----:B------:R-:W-:-:S06]  /*f3f0*/  UISETP.NE.AND UP0, UPT, UR7, 0x2, UPT ;  /* 0x000000020700788c */ /* 0x000fcc000bf05270 */
[----:B------:R-:W-:-:S13]  /*f400*/  PLOP3.LUT P1, PT, PT, PT, UP0, 0x80, 0x0 ;  /* 0x000000000000781c */ /* 0x000fda0003f2f008 */
[----:B0-----:R-:W-:Y:S05]  /*f410*/  @P1 BRA `(.L_x_302) ;  /* 0x0000000000041947 */ /* 0x001fea0003800000 */
[----:B------:R-:W-:Y:S01]  /*f420*/  BPT.TRAP 0x1 ;  /* 0x000000040000795c */ /* 0x000fe20000300000 */
.L_x_302:
[----:B------:R-:W-:Y:S05]  /*f430*/  @P0 BRA `(.L_x_303) ;  /* 0x0000000000040947 */ /* 0x000fea0003800000 */
[----:B------:R-:W-:Y:S01]  /*f440*/  BPT.TRAP 0x1 ;  /* 0x000000040000795c */ /* 0x000fe20000300000 */
.L_x_303:
[--C-:B-1----:R-:W-:Y:S01]  /*f450*/  IMAD R4, R3, 0x2000, R10.reuse ;  /* 0x0000200003047824 */ /* 0x102fe200078e020a */
[----:B------:R-:W-:Y:S01]  /*f460*/  R2UR UR9, R13 ;  /* 0x000000000d0972ca */ /* 0x000fe200000e0000 */
[----:B------:R-:W-:Y:S01]  /*f470*/  IMAD R10, R3, 0x1000, R10 ;  /* 0x00001000030a7824 */ /* 0x000fe200078e020a */
[----:B------:R-:W-:Y:S01]  /*f480*/  UIADD3 UR14, UP0, UR24, 0xf0, URZ ;  /* 0x000000f0180e7890 */ /* 0x000fe2000ff1e03f */
[----:B------:R-:W-:Y:S01]  /*f490*/  VIADD R14, R14, 0xffffffff ;  /* 0xffffffff0e0e7836 */ /* 0x000fe20000000000 */
[----:B------:R-:W-:Y:S01]  /*f4a0*/  R2UR UR7, R4 ;  /* 0x00000000040772ca */ /* 0x000fe200000e0000 */
[----:B------:R-:W-:Y:S01]  /*f4b0*/  UIADD3 UR28, UP1, UR24, 0x1f0, URZ ;  /* 0x000001f0181c7890 */ /* 0x000fe2000ff3e03f */
[----:B------:R-:W-:Y:S01]  /*f4c0*/  R2UR UR8, R10 ;  /* 0x000000000a0872ca */ /* 0x000fe200000e0000 */
[----:B------:R-:W-:Y:S01]  /*f4d0*/  UIADD3.X UR15, URZ, UR25, URZ, UP0, !UPT ;  /* 0x000000193f0f7290 */ /* 0x000fe200087fe43f */
[----:B------:R-:W-:Y:S01]  /*f4e0*/  R2UR UR11, R7 ;  /* 0x00000000070b72ca */ /* 0x000fe200000e0000 */
[----:B------:R-:W-:Y:S01]  /*f4f0*/  VIADD R3, R3, 0x1 ;  /* 0x0000000103037836 */ /* 0x000fe20000000000 */
[----:B------:R-:W-:Y:S01]  /*f500*/  R2UR UR10, R12 ;  /* 0x000000000c0a72ca */ /* 0x000fe200000e0000 */
[----:B------:R-:W-:Y:S01]  /*f510*/  UIADD3.X UR29, URZ, UR25, URZ, UP1, !UPT ;  /* 0x000000193f1d7290 */ /* 0x000fe20008ffe43f */
[----:B------:R-:W-:Y:S01]  /*f520*/  R2UR UR12, R11 ;  /* 0x000000000b0c72ca */ /* 0x000fe200000e0000 */
[----:B------:R-:W-:Y:S01]  /*f530*/  UMOV UR16, 0x0 ;  /* 0x0000000000107882 */ /* 0x000fe20000000000 */
[----:B------:R-:W-:Y:S01]  /*f540*/  R2UR UR21, R6 ;  /* 0x00000000061572ca */ /* 0x000fe200000e0000 */
[----:B------:R-:W-:Y:S01]  /*f550*/  UMOV UR17, 0x10000000 ;  /* 0x1000000000117882 */ /* 0x000fe20000000000 */
[----:B------:R-:W-:Y:S01]  /*f560*/  ISETP.GT.AND P3, PT, R14, 0x1, PT ;  /* 0x000000010e00780c */ /* 0x000fe20003f64270 */
[----:B------:R-:W-:Y:S01]  /*f570*/  UIADD3 UR7, UR7, 0x180, URZ ;  /* 0x0000018007077890 */ /* 0x000fe2000fffe03f */
[----:B------:R-:W-:Y:S01]  /*f580*/  ISETP.NE.AND P1, PT, R3, 0x6, PT ;  /* 0x000000060300780c */ /* 0x000fe20003f25270 */
[----:B------:R-:W-:Y:S01]  /*f590*/  UIADD3 UR19, UR8, 0xc180, URZ ;  /* 0x0000c18008137890 */ /* 0x000fe2000fffe03f */
[----:B------:R-:W-:-:S02]  /*f5a0*/  VIADD R12, R12, 0x20 ;  /* 0x000000200c0c7836 */ /* 0x000fc40000000000 */
[----:B------:R-:W-:Y:S02]  /*f5b0*/  SEL R5, RZ, 0x1, P1 ;  /* 0x00000001ff057807 */ /* 0x000fe40000800000 */
[----:B------:R-:W-:Y:S01]  /*f5c0*/  UMOV UR8, UR7 ;  /* 0x0000000700087c82 */ /* 0x000fe20008000000 */
[----:B------:R-:W-:Y:S01]  /*f5d0*/  SEL R3, R3, RZ, P1 ;  /* 0x000000ff03037207 */ /* 0x000fe20000800000 */
[----:B------:R0:W-:Y:S01]  /*f5e0*/  UTMALDG.3D [UR8], [UR14], desc[UR16] ;  /* 0x000010080e0075b4 */ /* 0x0001e20008011000 */
[----:B------:R-:W-:Y:S01]  /*f5f0*/  LOP3.LUT R2, R2, R5, RZ, 0x3c, !PT ;  /* 0x0000000502027212 */ /* 0x000fe200078e3cff */
[----:B0-----:R-:W-:Y:S01]  /*f600*/  UMOV UR8, UR19 ;  /* 0x0000001300087c82 */ /* 0x001fe20008000000 */
[----:B------:R-:W-:Y:S02]  /*f610*/  UMOV UR11, UR21 ;  /* 0x00000015000b7c82 */ /* 0x000fe40008000000 */
[----:B------:R0:W-:Y:S02]  /*f620*/  UTMALDG.3D [UR8], [UR28], desc[UR16] ;  /* 0x000010081c0075b4 */ /* 0x0001e40008011000 */
[----:B0-----:R-:W-:Y:S05]  /*f630*/  @P3 BRA `(.L_x_304) ;  /* 0xfffffffc00443947 */ /* 0x001fea000383ffff */
.L_x_300:
[----:B------:R-:W-:Y:S05]  /*f640*/  BSYNC B1 ;  /* 0x0000000000017941 */ /* 0x000fea0003800000 */
.L_x_299:
[----:B------:R-:W2:Y:S01]  /*f650*/  LDL.LU R15, [R1+0x78] ;  /* 0x00007800010f7983 */ /* 0x000ea20000300800 */
[----:B------:R-:W-:Y:S01]  /*f660*/  LOP3.LUT P5, RZ, R9, 0xff, RZ, 0xc0, !PT ;  /* 0x000000ff09ff7812 */ /* 0x000fe200078ac0ff */
[----:B------:R-:W-:Y:S01]  /*f670*/  VIADD R8, R8, UR20 ;  /* 0x0000001408087c36 */ /* 0x000fe20008000000 */
[----:B------:R-:W-:Y:S01]  /*f680*/  ULDC.64 UR8, c[0x0][0x650] ;  /* 0x0001940000087ab9 */ /* 0x000fe20000000a00 */
[----:B------:R-:W3:Y:S01]  /*f690*/  LDL.LU R13, [R1+0x7c] ;  /* 0x00007c00010d7983 */ /* 0x000ee20000300800 */
[----:B------:R-:W-:Y:S01]  /*f6a0*/  IMAD.U32 R5, RZ, RZ, UR20 ;  /* 0x00000014ff057e24 */ /* 0x000fe2000f8e00ff */
[----:B------:R-:W-:Y:S01]  /*f6b0*/  UISETP.GE.U32.AND UP0, UPT, UR20, 0x6, UPT ;  /* 0x000000061400788c */ /* 0x000fe2000bf06070 */
[----:B------:R-:W-:Y:S01]  /*f6c0*/  ISETP.GT.U32.AND P1, PT, R8, 0x5, PT ;  /* 0x000000050800780c */ /* 0x000fe20003f24070 */
[----:B------:R-:W-:Y:S01]  /*f6d0*/  BSSY B1, `(.L_x_305) ;  /* 0x000006c000017945 */ /* 0x000fe20003800000 */
[----:B------:R-:W-:Y:S01]  /*f6e0*/  IMAD.MOV.U32 R6, RZ, RZ, -0x1 ;  /* 0xffffffffff067424 */ /* 0x000fe200078e00ff */
[----:B------:R-:W-:Y:S01]  /*f6f0*/  PRMT R9, RZ, 0x7610, R9 ;  /* 0x00007610ff097816 */ /* 0x000fe20000000009 */
[----:B------:R-:W-:Y:S01]  /*f700*/  IMAD.MOV.U32 R11, RZ, RZ, -0x1 ;  /* 0xffffffffff0b7424 */ /* 0x000fe200078e00ff */
[----:B------:R-:W-:-:S02]  /*f710*/  ISETP.LT.U32.AND P1, PT, R5, 0x6, P1 ;  /* 0x000000060500780c */ /* 0x000fc40000f21070 */
[----:B------:R-:W0:Y:S01]  /*f720*/  @P5 S2R R3, SR_CgaCtaId ;  /* 0x0000000000035919 */ /* 0x000e220000008800 */
[----:B------:R-:W-:Y:S02]  /*f730*/  @P5 MOV R2, 0x400 ;  /* 0x0000040000025802 */ /* 0x000fe40000000f00 */
[----:B------:R-:W-:Y:S02]  /*f740*/  PLOP3.LUT P3, PT, PT, PT, UP0, 0x80, 0x0 ;  /* 0x000000000000781c */ /* 0x000fe40003f6f008 */
[----:B0-----:R-:W-:Y:S01]  /*f750*/  @P5 LEA R4, R3, R2, 0x18 ;  /* 0x0000000203045211 */ /* 0x001fe200078ec0ff */
[----:B------:R-:W-:-:S03]  /*f760*/  IMAD.WIDE.U32 R2, R8, -0x55555555, RZ ;  /* 0xaaaaaaab08027825 */ /* 0x000fc600078e00ff */
[----:B------:R0:W-:Y:S02]  /*f770*/  @P5 SYNCS.ARRIVE.TRANS64.A1T0 RZ, [R4+URZ+0x78], RZ ;  /* 0x000078ff04ff59a7 */ /* 0x0001e4000810003f */
[----:B------:R-:W-:Y:S02]  /*f780*/  SHF.R.U32.HI R5, RZ, 0x2, R3 ;  /* 0x00000002ff057819 */ /* 0x000fe40000011603 */
[----:B------:R-:W-:Y:S02]  /*f790*/  SEL R3, RZ, 0x1, !P1 ;  /* 0x00000001ff037807 */ /* 0x000fe40004800000 */
[----:B------:R-:W-:Y:S01]  /*f7a0*/  PRMT R2, RZ, 0x7610, R2 ;  /* 0x00007610ff027816 */ /* 0x000fe20000000002 */
[----:B------:R-:W-:Y:S01]  /*f7b0*/  IMAD R8, R5, -0x6, R8 ;  /* 0xfffffffa05087824 */ /* 0x000fe200078e0208 */
[----:B------:R-:W-:-:S04]  /*f7c0*/  LOP3.LUT R0, R0, R3, RZ, 0x3c, !PT ;  /* 0x0000000300007212 */ /* 0x000fc800078e3cff */
[----:B------:R-:W-:Y:S01]  /*f7d0*/  @P3 LOP3.LUT R0, R0, 0x1, R5, 0x78, !PT ;  /* 0x0000000100003812 */ /* 0x000fe200078e7805 */
[----:B------:R-:W-:Y:S01]  /*f7e0*/  IMAD.MOV.U32 R5, RZ, RZ, -0x1 ;  /* 0xffffffffff057424 */ /* 0x000fe200078e00ff */
[----:B---3--:R-:W-:-:S04]  /*f7f0*/  IADD3 R13, P5, R13, UR22, RZ ;  /* 0x000000160d0d7c10 */ /* 0x008fc8000ffbe0ff */
[----:B--2---:R-:W-:Y:S01]  /*f800*/  IADD3.X R15, R15, UR18, RZ, P5, !PT ;  /* 0x000000120f0f7c10 */ /* 0x004fe2000affe4ff */
[----:B------:R0:W-:Y:S01]  /*f810*/  STL [R1+0x7c], R13 ;  /* 0x00007c0d01007387 */ /* 0x0001e20000100800 */
[----:B------:R-:W-:-:S03]  /*f820*/  ISETP.GE.U32.AND P1, PT, R13, UR8, PT ;  /* 0x000000080d007c0c */ /* 0x000fc6000bf26070 */
[----:B------:R0:W-:Y:S01]  /*f830*/  STL [R1+0x78], R15 ;  /* 0x0000780f01007387 */ /* 0x0001e20000100800 */
[----:B------:R-:W-:-:S13]  /*f840*/  ISETP.GE.U32.AND.EX P1, PT, R15, UR9, PT, P1 ;  /* 0x000000090f007c0c */ /* 0x000fda000bf26110 */
[----:B0-----:R-:W-:Y:S05]  /*f850*/  @P1 BRA `(.L_x_306) ;  /* 0x00000004004c1947 */ /* 0x001fea0003800000 */
[----:B------:R-:W-:Y:S01]  /*f860*/  ULDC.64 UR8, c[0x0][0x628] ;  /* 0x00018a0000087ab9 */ /* 0x000fe20000000a00 */
[----:B------:R-:W0:Y:S01]  /*f870*/  S2R R12, SR_CTAID.X ;  /* 0x00000000000c7919 */ /* 0x000e220000002500 */
[----:B------:R-:W-:Y:S01]  /*f880*/  ISETP.NE.U32.AND P1, PT, RZ, UR8, PT ;  /* 0x00000008ff007c0c */ /* 0x000fe2000bf25070 */
[----:B------:R-:W-:Y:S01]  /*f890*/  ULDC UR10, c[0x0][0x630] ;  /* 0x00018c00000a7ab9 */ /* 0x000fe20000000800 */
[----:B------:R-:W-:Y:S01]  /*f8a0*/  IMAD.MOV.U32 R2, RZ, RZ, R13 ;  /* 0x000000ffff027224 */ /* 0x000fe200078e000d */
[----:B------:R-:W1:Y:S01]  /*f8b0*/  S2R R10, SR_CTAID.Y ;  /* 0x00000000000a7919 */ /* 0x000e620000002600 */
[----:B------:R-:W-:Y:S01]  /*f8c0*/  ISETP.NE.AND.EX P1, PT, RZ, UR9, PT, P1 ;  /* 0x00000009ff007c0c */ /* 0x000fe2000bf25310 */
[----:B------:R-:W-:-:S12]  /*f8d0*/  IMAD.MOV.U32 R3, RZ, RZ, R15 ;  /* 0x000000ffff037224 */ /* 0x000fd800078e000f */
[----:B------:R-:W-:Y:S05]  /*f8e0*/  @!P1 BRA `(.L_x_307) ;  /* 0x0000000000289947 */ /* 0x000fea0003800000 */
[----:B------:R-:W-:Y:S02]  /*f8f0*/  ULDC UR7, c[0x0][0x634] ;  /* 0x00018d0000077ab9 */ /* 0x000fe40000000800 */
[----:B------:R-:W-:-:S05]  /*f900*/  IADD3 R7, P1, R13, UR7, RZ ;  /* 0x000000070d077c10 */ /* 0x000fca000ff3e0ff */
[----:B------:R-:W-:-:S04]  /*f910*/  IMAD.X R11, RZ, RZ, R15, P1 ;  /* 0x000000ffff0b7224 */ /* 0x000fc800008e060f */
[----:B------:R-:W-:-:S04]  /*f920*/  IMAD.WIDE.U32 R4, R11, UR8, RZ ;  /* 0x000000080b047c25 */ /* 0x000fc8000f8e00ff */
[----:B------:R-:W-:-:S04]  /*f930*/  IMAD.WIDE.U32 R4, P1, R7, UR9, R4 ;  /* 0x0000000907047c25 */ /* 0x000fc8000f820004 */
[----:B------:R-:W-:-:S04]  /*f940*/  IMAD.WIDE.U32 R6, R7, UR8, RZ ;  /* 0x0000000807067c25 */ /* 0x000fc8000f8e00ff */
[----:B------:R-:W-:Y:S01]  /*f950*/  IMAD.X R3, RZ, RZ, RZ, P1 ;  /* 0x000000ffff037224 */ /* 0x000fe200008e06ff */
[----:B------:R-:W-:Y:S01]  /*f960*/  IADD3 RZ, P1, R7, R4, RZ ;  /* 0x0000000407ff7210 */ /* 0x000fe20007f3e0ff */
[----:B------:R-:W-:-:S04]  /*f970*/  IMAD.MOV.U32 R2, RZ, RZ, R5 ;  /* 0x000000ffff027224 */ /* 0x000fc800078e0005 */
[----:B------:R-:W-:-:S08]  /*f980*/  IMAD.WIDE.U32.X R2, R11, UR9, R2, P1 ;  /* 0x000000090b027c25 */ /* 0x000fd000088e0402 */
.L_x_307:
[--C-:B------:R-:W-:Y:S01]  /*f990*/  SHF.R.U64 R11, R2, UR10, R3.reuse ;  /* 0x0000000a020b7c19 */ /* 0x100fe20008001203 */
[----:B------:R-:W-:Y:S01]  /*f9a0*/  ULDC.64 UR8, c[0x0][0x620] ;  /* 0x0001880000087ab9 */ /* 0x000fe20000000a00 */
[----:B------:R-:W-:Y:S01]  /*f9b0*/  SHF.R.U32.HI R2, RZ, UR10, R3 ;  /* 0x0000000aff027c19 */ /* 0x000fe20008011603 */
[----:B------:R-:W-:Y:S01]  /*f9c0*/  IMAD.MOV.U32 R3, RZ, RZ, R15 ;  /* 0x000000ffff037224 */ /* 0x000fe200078e000f */
[----:B------:R-:W-:Y:S01]  /*f9d0*/  IADD3 R5, P1, RZ, -R11, RZ ;  /* 0x8000000bff057210 */ /* 0x000fe20007f3e0ff */
[----:B------:R-:W-:Y:S01]  /*f9e0*/  ULDC UR7, c[0x0][0x150] ;  /* 0x0000540000077ab9 */ /* 0x000fe20000000800 */
[----:B0-----:R-:W-:Y:S01]  /*f9f0*/  I2FP.F32.U32 R6, R12 ;  /* 0x0000000c00067245 */ /* 0x001fe20000201000 */
[----:B------:R-:W0:Y:S01]  /*fa00*/  LDC R7, c[0x0][0x144] ;  /* 0x00005100ff077b82 */ /* 0x000e220000000800 */
[----:B------:R-:W-:Y:S01]  /*fa10*/  ULDC.64 UR10, c[0x0][0x640] ;  /* 0x00019000000a7ab9 */ /* 0x000fe20000000a00 */
[----:B------:R-:W-:Y:S01]  /*fa20*/  IMAD.X R2, RZ, RZ, ~R2, P1 ;  /* 0x000000ffff027224 */ /* 0x000fe200008e0e02 */
[----:B------:R-:W-:Y:S01]  /*fa30*/  ISETP.NE.U32.AND P1, PT, RZ, UR10, PT ;  /* 0x0000000aff007c0c */ /* 0x000fe2000bf25070 */
[----:B------:R-:W-:Y:S01]  /*fa40*/  FMUL R6, R6, UR7 ;  /* 0x0000000706067c20 */ /* 0x000fe20008400000 */
[----:B------:R-:W-:Y:S01]  /*fa50*/  ULDC UR7, c[0x0][0x618] ;  /* 0x0001860000077ab9 */ /* 0x000fe20000000800 */
[----:B------:R-:W-:Y:S01]  /*fa60*/  IMAD R4, R2, UR8, RZ ;  /* 0x0000000802047c24 */ /* 0x000fe2000f8e02ff */
[----:B------:R-:W-:Y:S01]  /*fa70*/  ISETP.NE.AND.EX P1, PT, RZ, UR11, PT, P1 ;  /* 0x0000000bff007c0c */ /* 0x000fe2000bf25310 */
[----:B------:R-:W-:Y:S01]  /*fa80*/  IMAD.MOV.U32 R2, RZ, RZ, R13 ;  /* 0x000000ffff027224 */ /* 0x000fe200078e000d */
[----:B------:R-:W2:Y:S01]  /*fa90*/  LDC R15, c[0x0][0x148] ;  /* 0x00005200ff0f7b82 */ /* 0x000ea20000000800 */
[----:B------:R-:W3:Y:S02]  /*faa0*/  F2I.U32.TRUNC.NTZ R6, R6 ;  /* 0x0000000600067305 */ /* 0x000ee4000020f000 */
[----:B------:R-:W-:Y:S01]  /*fab0*/  IMAD.WIDE.U32 R2, R5, UR8, R2 ;  /* 0x0000000805027c25 */ /* 0x000fe2000f8e0002 */
[----:B------:R-:W-:-:S03]  /*fac0*/  ULDC UR8, c[0x0][0x154] ;  /* 0x0000550000087ab9 */ /* 0x000fc60000000800 */
[----:B------:R-:W-:Y:S01]  /*fad0*/  IMAD R5, R5, UR9, R4 ;  /* 0x0000000905057c24 */ /* 0x000fe2000f8e0204 */
[----:B------:R-:W-:-:S03]  /*fae0*/  ULDC UR9, c[0x0][0x608] ;  /* 0x0001820000097ab9 */ /* 0x000fc60000000800 */
[----:B------:R-:W-:-:S05]  /*faf0*/  IMAD.IADD R3, R3, 0x1, R5 ;  /* 0x0000000103037824 */ /* 0x000fca00078e0205 */
[----:B------:R-:W-:Y:S01]  /*fb00*/  SHF.R.U64 R13, R2, UR7, R3 ;  /* 0x00000007020d7c19 */ /* 0x000fe20008001203 */
[----:B---3--:R-:W-:Y:S01]  /*fb10*/  IMAD.MOV R6, RZ, RZ, -R6 ;  /* 0x000000ffff067224 */ /* 0x008fe200078e0a06 */
[----:B-1----:R-:W-:-:S03]  /*fb20*/  I2FP.F32.U32 R2, R10 ;  /* 0x0000000a00027245 */ /* 0x002fc60000201000 */
[----:B0-----:R-:W-:Y:S02]  /*fb30*/  IMAD R19, R7, R6, R12 ;  /* 0x0000000607137224 */ /* 0x001fe400078e020c */
[----:B------:R-:W-:Y:S01]  /*fb40*/  FMUL R4, R2, UR8 ;  /* 0x0000000802047c20 */ /* 0x000fe20008400000 */
[----:B------:R-:W-:Y:S01]  /*fb50*/  SHF.R.U32.HI R2, RZ, UR7, R3 ;  /* 0x00000007ff027c19 */ /* 0x000fe20008011603 */
[----:B------:R-:W-:Y:S02]  /*fb60*/  ULDC UR7, c[0x0][0x658] ;  /* 0x0001960000077ab9 */ /* 0x000fe40000000800 */
[----:B------:R0:W1:Y:S01]  /*fb70*/  F2I.U32.TRUNC.NTZ R18, R4 ;  /* 0x0000000400127305 */ /* 0x000062000020f000 */
[--C-:B------:R-:W-:Y:S02]  /*fb80*/  SHF.R.U64 R16, R13, UR9, R2.reuse ;  /* 0x000000090d107c19 */ /* 0x100fe40008001202 */
[----:B------:R-:W-:-:S04]  /*fb90*/  SHF.R.U32.HI R3, RZ, UR9, R2 ;  /* 0x00000009ff037c19 */ /* 0x000fc80008011602 */
[--C-:B------:R-:W-:Y:S02]  /*fba0*/  SHF.R.U64 R14, R16, UR7, R3.reuse ;  /* 0x00000007100e7c19 */ /* 0x100fe40008001203 */
[----:B------:R-:W-:-:S03]  /*fbb0*/  SHF.R.U32.HI R3, RZ, UR7, R3 ;  /* 0x00000007ff037c19 */ /* 0x000fc60008011603 */
[----:B------:R-:W-:Y:S01]  /*fbc0*/  IMAD.MOV.U32 R2, RZ, RZ, R14 ;  /* 0x000000ffff027224 */ /* 0x000fe200078e000e */
[----:B0-2---:R-:W-:Y:S06]  /*fbd0*/  @!P1 BRA `(.L_x_308) ;  /* 0x0000000000289947 */ /* 0x005fec0003800000 */
        /* <DEDUP_REMOVED lines=10> */
.L_x_308:
[----:B------:R-:W-:Y:S01]  /*fc80*/  ULDC UR7, c[0x0][0x648] ;  /* 0x0001920000077ab9 */ /* 0x000fe20000000800 */
[----:B-1----:R-:W-:Y:S01]  /*fc90*/  IMAD.MOV R18, RZ, RZ, -R18 ;  /* 0x000000ffff127224 */ /* 0x002fe200078e0a12 */
[----:B------:R-:W-:Y:S01]  /*fca0*/  SHF.R.U64 R3, R2, UR7, R3 ;  /* 0x0000000702037c19 */ /* 0x000fe20008001203 */
[----:B------:R-:W-:Y:S01]  /*fcb0*/  ULDC UR7, c[0x0][0x638] ;  /* 0x00018e0000077ab9 */ /* 0x000fe20000000800 */
[----:B------:R-:W-:Y:S01]  /*fcc0*/  LOP3.LUT R2, R16, UR6, RZ, 0xc0, !PT ;  /* 0x0000000610027c12 */ /* 0x000fe2000f8ec0ff */
[----:B------:R-:W-:Y:S01]  /*fcd0*/  @P4 IMAD R19, R15, R18, R10 ;  /* 0x000000120f134224 */ /* 0x000fe200078e020a */
[----:B------:R-:W-:Y:S01]  /*fce0*/  LOP3.LUT R13, R13, UR4, RZ, 0xc0, !PT ;  /* 0x000000040d0d7c12 */ /* 0x000fe2000f8ec0ff */
[----:B------:R-:W-:Y:S01]  /*fcf0*/  IMAD.MOV R5, RZ, RZ, -R3 ;  /* 0x000000ffff057224 */ /* 0x000fe200078e0a03 */
[----:B------:R-:W-:Y:S01]  /*fd00*/  ULDC UR8, c[0x0][0x610] ;  /* 0x0001840000087ab9 */ /* 0x000fe20000000800 */
[----:B------:R-:W-:Y:S02]  /*fd10*/  IMAD R2, R3, UR5, R2 ;  /* 0x0000000503027c24 */ /* 0x000fe4000f8e0202 */
[----:B------:R-:W-:Y:S01]  /*fd20*/  IMAD R14, R5, UR7, R14 ;  /* 0x00000007050e7c24 */ /* 0x000fe2000f8e020e */
[----:B------:R-:W-:Y:S01]  /*fd30*/  ULDC UR7, c[0x0][0x600] ;  /* 0x0001800000077ab9 */ /* 0x000fe20000000800 */
[----:B------:R-:W-:-:S02]  /*fd40*/  IMAD R5, R2, UR8, R19 ;  /* 0x0000000802057c24 */ /* 0x000fc4000f8e0213 */
[----:B------:R-:W-:Y:S02]  /*fd50*/  IMAD R14, R14, UR7, R13 ;  /* 0x000000070e0e7c24 */ /* 0x000fe4000f8e020d */
[----:B------:R-:W-:-:S03]  /*fd60*/  IMAD.MOV.U32 R2, RZ, RZ, 0x1 ;  /* 0x00000001ff027424 */ /* 0x000fc600078e00ff */
[----:B------:R-:W-:Y:S02]  /*fd70*/  SEL R6, R14, R5, !P4 ;  /* 0x000000050e067207 */ /* 0x000fe40006000000 */
[----:B------:R-:W-:-:S07]  /*fd80*/  SEL R5, R5, R14, !P4 ;  /* 0x0000000e05057207 */ /* 0x000fce0006000000 */
.L_x_306:
[----:B------:R-:W-:Y:S05]  /*fd90*/  BSYNC B1 ;  /* 0x0000000000017941 */ /* 0x000fea0003800000 */
.L_x_305:
[----:B------:R-:W-:-:S13]  /*fda0*/  LOP3.LUT P1, RZ, R2, 0xff, RZ, 0xc0, !PT ;  /* 0x000000ff02ff7812 */ /* 0x000fda000782c0ff */
[----:B------:R-:W-:Y:S05]  /*fdb0*/  @P1 BRA `(.L_x_309) ;  /* 0xfffffff400301947 */ /* 0x000fea000383ffff */
[----:B------:R-:W-:Y:S05]  /*fdc0*/  BSYNC B0 ;  /* 0x0000000000007941 */ /* 0x000fea0003800000 */
.L_x_297:
[----:B------:R-:W-:-:S03]  /*fdd0*/  UMOV UR7, 0xffffffff ;  /* 0xffffffff00077882 */ /* 0x000fc60000000000 */
[----:B------:R-:W-:Y:S05]  /*fde0*/  BRA.DIV UR7, `(.L_x_310) ;  /* 0x0000000607707947 */ /* 0x000fea000b800000 */
[----:B------:R-:W-:-:S13]  /*fdf0*/  ELECT P0, URZ, PT ;  /* 0x00000000003f782f */ /* 0x000fda0003800000 */
.L_x_326:
[----:B------:R-:W-:Y:S04]  /*fe00*/  BSSY B0, `(.L_x_311) ;  /* 0x000003e000007945 */ /* 0x000fe80003800000 */
[----:B------:R-:W-:Y:S05]  /*fe10*/  @!P0 BRA `(.L_x_312) ;  /* 0x0000000000f08947 */ /* 0x000fea0003800000 */
[----:B------:R-:W-:-:S04]  /*fe20*/  ULOP3.LUT UR7, UR13, 0x2, URZ, 0xfc, !UPT ;  /* 0x000000020d077892 */ /* 0x000fc8000f8efc3f */
[----:B------:R-:W-:-:S06]  /*fe30*/  UISETP.NE.AND UP0, UPT, UR7, 0x3, UPT ;  /* 0x000000030700788c */ /* 0x000fcc000bf05270 */
[----:B------:R-:W-:-:S13]  /*fe40*/  PLOP3.LUT P0, PT, PT, PT, UP0, 0x80, 0x0 ;  /* 0x000000000000781c */ /* 0x000fda0003f0f008 */
[----:B------:R-:W-:Y:S05]  /*fe50*/  @!P0 BRA `(.L_x_313) ;  /* 0x0000000000048947 */ /* 0x000fea0003800000 */
[----:B------:R-:W-:Y:S01]  /*fe60*/  BPT.TRAP 0x1 ;  /* 0x000000040000795c */ /* 0x000fe20000300000 */
.L_x_313:
[----:B------:R-:W0:Y:S01]  /*fe70*/  S2R R3, SR_CgaCtaId ;  /* 0x0000000000037919 */ /* 0x000e220000008800 */
[----:B------:R-:W-:-:S04]  /*fe80*/  MOV R2, 0x400 ;  /* 0x0000040000027802 */ /* 0x000fc80000000f00 */
[----:B0-----:R-:W-:Y:S02]  /*fe90*/  LEA R3, R3, R2, 0x18 ;  /* 0x0000000203037211 */ /* 0x001fe400078ec0ff */
[----:B------:R-:W-:-:S03]  /*fea0*/  SHF.L.U32 R2, R0, 0x1f, RZ ;  /* 0x0000001f00027819 */ /* 0x000fc600000006ff */
[----:B------:R-:W-:-:S04]  /*feb0*/  VIADD R3, R3, 0x30 ;  /* 0x0000003003037836 */ /* 0x000fc80000000000 */
[C---:B------:R-:W-:Y:S02]  /*fec0*/  IMAD R7, R8.reuse, 0x8, R3 ;  /* 0x0000000808077824 */ /* 0x040fe400078e0203 */
[----:B------:R-:W-:Y:S02]  /*fed0*/  VIADD R8, R8, 0x1 ;  /* 0x0000000108087836 */ /* 0x000fe40000000000 */
[----:B------:R-:W0:Y:S03]  /*fee0*/  SYNCS.PHASECHK.TRANS64.TRYWAIT P0, [R7+URZ], R2 ;  /* 0x00000002070075a7 */ /* 0x000e26000800017f */
[----:B------:R-:W-:-:S04]  /*fef0*/  ISETP.NE.AND P1, PT, R8, 0x6, PT ;  /* 0x000000060800780c */ /* 0x000fc80003f25270 */
[----:B------:R-:W-:Y:S02]  /*ff00*/  SEL R5, RZ, 0x1, P1 ;  /* 0x00000001ff057807 */ /* 0x000fe40000800000 */
[----:B------:R-:W-:Y:S02]  /*ff10*/  SEL R8, R8, RZ, P1 ;  /* 0x000000ff08087207 */ /* 0x000fe40000800000 */
[----:B------:R-:W-:-:S03]  /*ff20*/  LOP3.LUT R5, R0, R5, RZ, 0x3c, !PT ;  /* 0x0000000500057212 */ /* 0x000fc600078e3cff */
[----:B------:R-:W-:Y:S01]  /*ff30*/  IMAD R9, R8, 0x8, R3 ;  /* 0x0000000808097824 */ /* 0x000fe200078e0203 */
[----:B------:R-:W-:Y:S01]  /*ff40*/  SHF.L.U32 R4, R5, 0x1f, RZ ;  /* 0x0000001f05047819 */ /* 0x000fe200000006ff */
[----:B0-----:R-:W-:Y:S06]  /*ff50*/  @!P0 BRA `(.L_x_314) ;  /* 0x0000000400388947 */ /* 0x001fec0003800000 */
.L_x_327:
[----:B------:R-:W1:Y:S01]  /*ff60*/  SYNCS.PHASECHK.TRANS64.TRYWAIT P0, [R9+URZ], R4 ;  /* 0x00000004090075a7 */ /* 0x000e62000800017f */
[----:B------:R-:W-:-:S05]  /*ff70*/  VIADD R0, R8, 0x1 ;  /* 0x0000000108007836 */ /* 0x000fca0000000000 */
[----:B------:R-:W-:-:S04]  /*ff80*/  ISETP.NE.AND P1, PT, R0, 0x6, PT ;  /* 0x000000060000780c */ /* 0x000fc80003f25270 */
[----:B0-----:R-:W-:Y:S02]  /*ff90*/  SEL R2, RZ, 0x1, P1 ;  /* 0x00000001ff027807 */ /* 0x001fe40000800000 */
[----:B------:R-:W-:Y:S02]  /*ffa0*/  SEL R0, R0, RZ, P1 ;  /* 0x000000ff00007207 */ /* 0x000fe40000800000 */
[----:B------:R-:W-:-:S03]  /*ffb0*/  LOP3.LUT R7, R5, R2, RZ, 0x3c, !PT ;  /* 0x0000000205077212 */ /* 0x000fc600078e3cff */
[----:B------:R-:W-:Y:S01]  /*ffc0*/  IMAD R6, R0, 0x8, R3 ;  /* 0x0000000800067824 */ /* 0x000fe200078e0203 */
[----:B------:R-:W-:Y:S01]  /*ffd0*/  SHF.L.U32 R5, R7, 0x1f, RZ ;  /* 0x0000001f07057819 */ /* 0x000fe200000006ff */
[----:B-1----:R-:W-:Y:S06]  /*ffe0*/  @!P0 BRA `(.L_x_315) ;  /* 0x0000000400288947 */ /* 0x002fec0003800000 */
.L_x_328:
[----:B------:R-:W1:Y:S01]  /*fff0*/  SYNCS.PHASECHK.TRANS64.TRYWAIT P0, [R6+URZ], R5 ;  /* 0x00000005060075a7 */ /* 0x000e62000800017f */
[----:B------:R-:W-:-:S05]  /*10000*/  VIADD R0, R0, 0x1 ;  /* 0x0000000100007836 */ /* 0x000fca0000000000 */
[----:B------:R-:W-:-:S04]  /*10010*/  ISETP.NE.AND P1, PT, R0, 0x6, PT ;  /* 0x000000060000780c */ /* 0x000fc80003f25270 */
[----:B------:R-:W-:Y:S02]  /*10020*/  SEL R2, RZ, 0x1, P1 ;  /* 0x00000001ff027807 */ /* 0x000fe40000800000 */
[----:B------:R-:W-:Y:S02]  /*10030*/  SEL R0, R0, RZ, P1 ;  /* 0x000000ff00007207 */ /* 0x000fe40000800000 */
[----:B------:R-:W-:-:S03]  /*10040*/  LOP3.LUT R7, R7, R2, RZ, 0x3c, !PT ;  /* 0x0000000207077212 */ /* 0x000fc600078e3cff */
[----:B0-----:R-:W-:Y:S01]  /*10050*/  IMAD R9, R0, 0x8, R3 ;  /* 0x0000000800097824 */ /* 0x001fe200078e0203 */
[----:B------:R-:W-:Y:S01]  /*10060*/  SHF.L.U32 R4, R7, 0x1f, RZ ;  /* 0x0000001f07047819 */ /* 0x000fe200000006ff */
[----:B-1----:R-:W-:Y:S06]  /*10070*/  @!P0 BRA `(.L_x_316) ;  /* 0x0000000400188947 */ /* 0x002fec0003800000 */
.L_x_329:
        /* <DEDUP_REMOVED lines=9> */
.L_x_330:
[----:B------:R-:W1:Y:S01]  /*10110*/  SYNCS.PHASECHK.TRANS64.TRYWAIT P0, [R6+URZ], R5 ;  /* 0x00000005060075a7 */ /* 0x000e62000800017f */
[----:B------:R-:W-:-:S05]  /*10120*/  VIADD R0, R0, 0x1 ;  /* 0x0000000100007836 */ /* 0x000fca0000000000 */
[----:B------:R-:W-:-:S04]  /*10130*/  ISETP.NE.AND P1, PT, R0, 0x6, PT ;  /* 0x000000060000780c */ /* 0x000fc80003f25270 */
[----:B------:R-:W-:Y:S02]  /*10140*/  SEL R2, RZ, 0x1, P1 ;  /* 0x00000001ff027807 */ /* 0x000fe40000800000 */
[----:B------:R-:W-:Y:S02]  /*10150*/  SEL R0, R0, RZ, P1 ;  /* 0x000000ff00007207 */ /* 0x000fe40000800000 */
[----:B------:R-:W-:Y:S01]  /*10160*/  LOP3.LUT R2, R7, R2, RZ, 0x3c, !PT ;  /* 0x0000000207027212 */ /* 0x000fe200078e3cff */
[----:B-1----:R-:W-:Y:S06]  /*10170*/  @!P0 BRA `(.L_x_318) ;  /* 0x0000000400008947 */ /* 0x002fec0003800000 */
.L_x_331:
[----:B------:R-:W-:Y:S01]  /*10180*/  IMAD R3, R0, 0x8, R3 ;  /* 0x0000000800037824 */ /* 0x000fe200078e0203 */
[----:B------:R-:W-:-:S07]  /*10190*/  SHF.L.U32 R0, R2, 0x1f, RZ ;  /* 0x0000001f02007819 */ /* 0x000fce00000006ff */
.L_x_319:
[----:B--2---:R2:W3:Y:S02]  /*101a0*/  SYNCS.PHASECHK.TRANS64.TRYWAIT P0, [R3+URZ], R0 ;  /* 0x00000000030075a7 */ /* 0x0044e4000800017f */
[----:B---3--:R-:W-:Y:S05]  /*101b0*/  @!P0 NANOSLEEP.SYNCS 0x989680 ;  /* 0x009896800000895d */ /* 0x008fea0003900000 */
[----:B------:R-:W3:Y:S02]  /*101c0*/  @!P0 SYNCS.PHASECHK.TRANS64 P0, [R3+URZ], R0 ;  /* 0x00000000030085a7 */ /* 0x000ee4000800007f */
[----:B---3--:R-:W-:Y:S05]  /*101d0*/  @!P0 BRA `(.L_x_319) ;  /* 0xfffffffc00f08947 */ /* 0x008fea000383ffff */
.L_x_312:
[----:B------:R-:W-:Y:S05]  /*101e0*/  BSYNC B0 ;  /* 0x0000000000007941 */ /* 0x000fea0003800000 */
.L_x_311:
[----:B------:R-:W-:Y:S05]  /*101f0*/  EXIT ;  /* 0x000000000000794d */ /* 0x000fea0003800000 */
.L_x_17:
[----:B-1----:R-:W-:-:S04]  /*10200*/  IMAD.U32 R3, RZ, RZ, UR7 ;  /* 0x00000007ff037e24 */ /* 0x002fc8000f8e00ff */
[----:B------:R1:W3:Y:S03]  /*10210*/  SYNCS.PHASECHK.TRANS64.TRYWAIT P0, [R3+URZ], R0 ;  /* 0x00000000030075a7 */ /* 0x0002e6000800017f */
[----:B---3--:R-:W-:Y:S05]  /*10220*/  @!P0 NANOSLEEP.SYNCS 0x989680 ;  /* 0x009896800000895d */ /* 0x008fea0003900000 */
[----:B------:R-:W3:Y:S02]  /*10230*/  @!P0 SYNCS.PHASECHK.TRANS64 P0, [R3+URZ], R0 ;  /* 0x00000000030085a7 */ /* 0x000ee4000800007f */
[----:B---3--:R-:W-:Y:S05]  /*10240*/  @!P0 BRA `(.L_x_17) ;  /* 0xfffffffc00ec8947 */ /* 0x008fea000383ffff */
[----:B------:R-:W-:Y:S05]  /*10250*/  BRA `(.L_x_16) ;  /* 0xffffff1800587947 */ /* 0x000fea000383ffff */
.L_x_23:
[----:B-----5:R1:W-:Y:S02]  /*10260*/  STL [R1+0x88], R0 ;  /* 0x0000880001007387 */ /* 0x0203e40000100800 */
[----:B-1----:R-:W-:-:S04]  /*10270*/  IMAD.U32 R0, RZ, RZ, UR9 ;  /* 0x00000009ff007e24 */ /* 0x002fc8000f8e00ff */
[----:B------:R1:W4:Y:S03]  /*10280*/  SYNCS.PHASECHK.TRANS64.TRYWAIT P0, [R0+URZ], R229 ;  /* 0x000000e5000075a7 */ /* 0x000326000800017f */
[----:B----4-:R-:W-:Y:S05]  /*10290*/  @!P0 NANOSLEEP.SYNCS 0x989680 ;  /* 0x009896800000895d */ /* 0x010fea0003900000 */
[----:B------:R1:W4:Y:S02]  /*102a0*/  @!P0 SYNCS.PHASECHK.TRANS64 P0, [R0+URZ], R229 ;  /* 0x000000e5000085a7 */ /* 0x000324000800007f */
[----:B-1----:R1:W5:Y:S02]  /*102b0*/  LDL.LU R0, [R1+0x88] ;  /* 0x0000880001007983 */ /* 0x0023640000300800 */
[----:B-1--4-:R-:W-:Y:S05]  /*102c0*/  @!P0 BRA `(.L_x_23) ;  /* 0xfffffffc00e48947 */ /* 0x012fea000383ffff */
[----:B------:R-:W-:Y:S05]  /*102d0*/  BRA `(.L_x_22) ;  /* 0xffffff2800bc7947 */ /* 0x000fea000383ffff */
.L_x_298:
[----:B------:R-:W-:Y:S01]  /*102e0*/  BSSY B1, `(.L_x_320) ;  /* 0x0000006000017945 */ /* 0x000fe20003800000 */
[----:B------:R-:W-:-:S07]  /*102f0*/  IMAD.MOV.U32 R2, RZ, RZ, -0x1 ;  /* 0xffffffffff027424 */ /* 0x000fce00078e00ff */
[----:B------:R-:W-:Y:S05]  /*10300*/  WARPSYNC.COLLECTIVE R2, `(.L_x_321) ;  /* 0x00000000020c7348 */ /* 0x000fea0003c00000 */
[----:B------:R-:W-:Y:S02]  /*10310*/  ELECT P1, UR62, PT ;  /* 0x00000000003e782f */ /* 0x000fe40003820000 */
[----:B------:R-:W-:Y:S01]  /*10320*/  MOV R2, UR62 ;  /* 0x0000003e00027c02 */ /* 0x000fe20008000f00 */
[----:B------:R-:W-:Y:S10]  /*10330*/  ENDCOLLECTIVE ;  /* 0x000000000000791b */ /* 0x000ff40003800000 */
.L_x_321:
[----:B------:R-:W-:Y:S05]  /*10340*/  BSYNC B1 ;  /* 0x0000000000017941 */ /* 0x000fea0003800000 */
.L_x_320:
[----:B------:R-:W-:Y:S05]  /*10350*/  BRA `(.L_x_322) ;  /* 0xffffffec00d47947 */ /* 0x000fea000383ffff */
.L_x_301:
[----:B-1----:R1:W2:Y:S02]  /*10360*/  SYNCS.PHASECHK.TRANS64.TRYWAIT P1, [R13+URZ+0x30], R4 ;  /* 0x000030040d0075a7 */ /* 0x0022a4000802017f */
[----:B--2---:R-:W-:Y:S05]  /*10370*/  @!P1 NANOSLEEP.SYNCS 0x989680 ;  /* 0x009896800000995d */ /* 0x004fea0003900000 */
[----:B------:R-:W2:Y:S02]  /*10380*/  @!P1 SYNCS.PHASECHK.TRANS64 P1, [R13+URZ+0x30], R4 ;  /* 0x000030040d0095a7 */ /* 0x000ea4000802007f */
[----:B--2---:R-:W-:Y:S05]  /*10390*/  @!P1 BRA `(.L_x_301) ;  /* 0xfffffffc00f09947 */ /* 0x004fea000383ffff */
[----:B------:R-:W-:Y:S05]  /*103a0*/  BRA `(.L_x_323) ;  /* 0xfffffff000087947 */ /* 0x000fea000383ffff */
.L_x_310:
[----:B------:R-:W-:Y:S01]  /*103b0*/  BSSY B0, `(.L_x_324) ;  /* 0x0000006000007945 */ /* 0x000fe20003800000 */
[----:B------:R-:W-:-:S07]  /*103c0*/  IMAD.MOV.U32 R2, RZ, RZ, -0x1 ;  /* 0xffffffffff027424 */ /* 0x000fce00078e00ff */
[----:B------:R-:W-:Y:S05]  /*103d0*/  WARPSYNC.COLLECTIVE R2, `(.L_x_325) ;  /* 0x00000000020c7348 */ /* 0x000fea0003c00000 */
[----:B------:R-:W-:Y:S02]  /*103e0*/  ELECT P1, UR62, PT ;  /* 0x00000000003e782f */ /* 0x000fe40003820000 */
[----:B------:R-:W-:Y:S01]  /*103f0*/  MOV R2, UR62 ;  /* 0x0000003e00027c02 */ /* 0x000fe20008000f00 */
[----:B------:R-:W-:Y:S10]  /*10400*/  ENDCOLLECTIVE ;  /* 0x000000000000791b */ /* 0x000ff40003800000 */
.L_x_325:
[----:B------:R-:W-:Y:S05]  /*10410*/  BSYNC B0 ;  /* 0x0000000000007941 */ /* 0x000fea0003800000 */
.L_x_324:
[----:B------:R-:W-:Y:S01]  /*10420*/  PLOP3.LUT P0, PT, P1, PT, PT, 0x80, 0x0 ;  /* 0x000000000000781c */ /* 0x000fe20000f0f070 */
[----:B------:R-:W-:-:S12]  /*10430*/  BRA `(.L_x_326) ;  /* 0xfffffff800707947 */ /* 0x000fd8000383ffff */
.L_x_314:
[----:B0-----:R0:W1:Y:S02]  /*10440*/  SYNCS.PHASECHK.TRANS64.TRYWAIT P0, [R7+URZ], R2 ;  /* 0x00000002070075a7 */ /* 0x001064000800017f */
[----:B-1----:R-:W-:Y:S05]  /*10450*/  @!P0 NANOSLEEP.SYNCS 0x989680 ;  /* 0x009896800000895d */ /* 0x002fea0003900000 */
[----:B------:R-:W1:Y:S02]  /*10460*/  @!P0 SYNCS.PHASECHK.TRANS64 P0, [R7+URZ], R2 ;  /* 0x00000002070085a7 */ /* 0x000e64000800007f */
[----:B-1----:R-:W-:Y:S05]  /*10470*/  @!P0 BRA `(.L_x_314) ;  /* 0xfffffffc00f08947 */ /* 0x002fea000383ffff */
[----:B------:R-:W-:Y:S05]  /*10480*/  BRA `(.L_x_327) ;  /* 0xfffffff800b47947 */ /* 0x000fea000383ffff */
.L_x_315:
[----:B0-----:R0:W1:Y:S02]  /*10490*/  SYNCS.PHASECHK.TRANS64.TRYWAIT P0, [R9+URZ], R4 ;  /* 0x00000004090075a7 */ /* 0x001064000800017f */
[----:B-1----:R-:W-:Y:S05]  /*104a0*/  @!P0 NANOSLEEP.SYNCS 0x989680 ;  /* 0x009896800000895d */ /* 0x002fea0003900000 */
[----:B------:R-:W1:Y:S02]  /*104b0*/  @!P0 SYNCS.PHASECHK.TRANS64 P0, [R9+URZ], R4 ;  /* 0x00000004090085a7 */ /* 0x000e64000800007f */
[----:B-1----:R-:W-:Y:S05]  /*104c0*/  @!P0 BRA `(.L_x_315) ;  /* 0xfffffffc00f08947 */ /* 0x002fea000383ffff */
[----:B------:R-:W-:Y:S05]  /*104d0*/  BRA `(.L_x_328) ;  /* 0xfffffff800c47947 */ /* 0x000fea000383ffff */
.L_x_316:
[----:B0-----:R0:W1:Y:S02]  /*104e0*/  SYNCS.PHASECHK.TRANS64.TRYWAIT P0, [R6+URZ], R5 ;  /* 0x00000005060075a7 */ /* 0x001064000800017f */
[----:B-1----:R-:W-:Y:S05]  /*104f0*/  @!P0 NANOSLEEP.SYNCS 0x989680 ;  /* 0x009896800000895d */ /* 0x002fea0003900000 */
[----:B------:R-:W1:Y:S02]  /*10500*/  @!P0 SYNCS.PHASECHK.TRANS64 P0, [R6+URZ], R5 ;  /* 0x00000005060085a7 */ /* 0x000e64000800007f */
[----:B-1----:R-:W-:Y:S05]  /*10510*/  @!P0 BRA `(.L_x_316) ;  /* 0xfffffffc00f08947 */ /* 0x002fea000383ffff */
[----:B------:R-:W-:Y:S05]  /*10520*/  BRA `(.L_x_329) ;  /* 0xfffffff800d47947 */ /* 0x000fea000383ffff */
.L_x_317:
[----:B0-----:R0:W1:Y:S02]  /*10530*/  SYNCS.PHASECHK.TRANS64.TRYWAIT P0, [R9+URZ], R4 ;  /* 0x00000004090075a7 */ /* 0x001064000800017f */
[----:B-1----:R-:W-:Y:S05]  /*10540*/  @!P0 NANOSLEEP.SYNCS 0x989680 ;  /* 0x009896800000895d */ /* 0x002fea0003900000 */
[----:B------:R-:W1:Y:S02]  /*10550*/  @!P0 SYNCS.PHASECHK.TRANS64 P0, [R9+URZ], R4 ;  /* 0x00000004090085a7 */ /* 0x000e64000800007f */
[----:B-1----:R-:W-:Y:S05]  /*10560*/  @!P0 BRA `(.L_x_317) ;  /* 0xfffffffc00f08947 */ /* 0x002fea000383ffff */
[----:B------:R-:W-:Y:S05]  /*10570*/  BRA `(.L_x_330) ;  /* 0xfffffff800e47947 */ /* 0x000fea000383ffff */
.L_x_318:
[----:B-1----:R1:W2:Y:S02]  /*10580*/  SYNCS.PHASECHK.TRANS64.TRYWAIT P0, [R6+URZ], R5 ;  /* 0x00000005060075a7 */ /* 0x0022a4000800017f */
[----:B--2---:R-:W-:Y:S05]  /*10590*/  @!P0 NANOSLEEP.SYNCS 0x989680 ;  /* 0x009896800000895d */ /* 0x004fea0003900000 */
[----:B------:R-:W2:Y:S02]  /*105a0*/  @!P0 SYNCS.PHASECHK.TRANS64 P0, [R6+URZ], R5 ;  /* 0x00000005060085a7 */ /* 0x000ea4000800007f */
[----:B--2---:R-:W-:Y:S05]  /*105b0*/  @!P0 BRA `(.L_x_318) ;  /* 0xfffffffc00f08947 */ /* 0x004fea000383ffff */
[----:B------:R-:W-:Y:S05]  /*105c0*/  BRA `(.L_x_331) ;  /* 0xfffffff800ec7947 */ /* 0x000fea000383ffff */
.L_x_332:
[----:B------:R-:W-:-:S00]  /*105d0*/  BRA `(.L_x_332) ;  /* 0xfffffffc00fc7947 */ /* 0x000fc0000383ffff */
[----:B------:R-:W-:-:S00]  /*105e0*/  NOP ;  /* 0x0000000000007918 */ /* 0x000fc00000000000 */
        /* <DEDUP_REMOVED lines=9> */
.L_x_333:


//--------------------- .nv.shared._ZN7cutlass13device_kernelINS_4gemm6kernel13GemmUniversalIN4cute5tupleIJiiiiEEENS1_10collective13CollectiveMmaINS1_37MainloopSm90TmaGmmaWarpSpecializedFP8ILi6ENS5_IJNS4_1CILi1EEESB_SB_EEENS1_35KernelTmaWarpSpecializedCooperativeEEENS5_IJNSA_ILi256EEENSA_ILi128EEENSA_ILi32EEEEEENS_12float_e4m3_tENS5_IJlSB_lEEESJ_SK_NS4_8TiledMMAINS4_8MMA_AtomIJNS4_4SM904GMMA31MMA_64x128x32_F32E4M3E4M3_SS_TNILNSO_7ScaleInE1ELSQ_1EEEEEENS4_6LayoutINS5_IJNSA_ILi2EEESB_SB_EEENS5_IJSB_NSA_ILi0EEESW_EEEEENS5_IJNS4_10UnderscoreESZ_SZ_EEEEENS4_13SM90_TMA_LOADENS4_14ComposedLayoutINS4_7SwizzleILi1ELi4ELi3EEENS4_18smem_ptr_flag_bitsILi8EEENST_INS5_IJNSA_ILi8EEESH_EEENS5_IJSH_SB_EEEEEEEvNS4_8identityES12_S1C_vS1D_EENS_8epilogue10collective6detail29Sm90TmaWarpSpecializedAdapterINS1G_15DefaultEpilogueISJ_SK_SK_NS1F_6thread17LinearCombinationISJ_Li1EffLNS1K_9ScaleType4KindE0ELNS_15FloatRoundStyleE2ESJ_EENS1_15EpilogueDefaultEEEEEvvEEEEvNT_6ParamsE --------------------------
	.section	.nv.shared._ZN7cutlass13device_kernelINS_4gemm6kernel13GemmUniversalIN4cute5tupleIJiiiiEEENS1_10collective13CollectiveMmaINS1_37MainloopSm90TmaGmmaWarpSpecializedFP8ILi6ENS5_IJNS4_1CILi1EEESB_SB_EEENS1_35KernelTmaWarpSpecializedCooperativeEEENS5_IJNSA_ILi256EEENSA_ILi128EEENSA_ILi32EEEEEENS_12float_e4m3_tENS5_IJlSB_lEEESJ_SK_NS4_8TiledMMAINS4_8MMA_AtomIJNS4_4SM904GMMA31MMA_64x128x32_F32E4M3E4M3_SS_TNILNSO_7ScaleInE1ELSQ_1EEEEEENS4_6LayoutINS5_IJNSA_ILi2EEESB_SB_EEENS5_IJSB_NSA_ILi0EEESW_EEEEENS5_IJNS4_10UnderscoreESZ_SZ_EEEEENS4_13SM90_TMA_LOADENS4_14ComposedLayoutINS4_7SwizzleILi1ELi4ELi3EEENS4_18smem_ptr_flag_bitsILi8EEENST_INS5_IJNSA_ILi8EEESH_EEENS5_IJSH_SB_EEEEEEEvNS4_8identityES12_S1C_vS1D_EENS_8epilogue10collective6detail29Sm90TmaWarpSpecializedAdapterINS1G_15DefaultEpilogueISJ_SK_SK_NS1F_6thread17LinearCombinationISJ_Li1EffLNS1K_9ScaleType4KindE0ELNS_15FloatRoundStyleE2ESJ_EENS1_15EpilogueDefaultEEEEEvvEEEEvNT_6ParamsE,"aw",@nobits
	.sectionflags	@""
	.align	16
	.zero		1024


//--------------------- .nv.shared.reserved.0     --------------------------
	.section	.nv.shared.reserved.0,"aw",@nobits
	.weak		__nv_reservedSMEM_offset_0_alias
	.size		__nv_reservedSMEM_offset_0_alias, 0, 0
	.other		__nv_reservedSMEM_offset_0_alias,@"STO_CUDA_RESERVED_SHARED STV_DEFAULT"
__nv_reservedSMEM_offset_0_alias:
	.zero		0


//--------------------- .nv.global                --------------------------
	.section	.nv.global,"aw",@nobits
.nv.global:
	.type		_ZN40_INTERNAL_926e0502_4_k_cu_b2042cb2_232614cute1_E,@object
	.size		_ZN40_INTERNAL_926e0502_4_k_cu_b2042cb2_232614cute1_E,(_ZN40_INTERNAL_926e0502_4_k_cu_b2042cb2_232614cuda3std3__45__cpo6cbeginE - _ZN40_INTERNAL_926e0502_4_k_cu_b2042cb2_232614cute1_E)
_ZN40_INTERNAL_926e0502_4_k_cu_b2042cb2_232614cute1_E:
	.zero		1
	.type		_ZN40_INTERNAL_926e0502_4_k_cu_b2042cb2_232614cuda3std3__45__cpo6cbeginE,@object
	.size		_ZN40_INTERNAL_926e0502_4_k_cu_b2042cb2_232614cuda3std3__45__cpo6cbeginE,(_ZN40_INTERNAL_926e0502_4_k_cu_b2042cb2_232614cuda3std3__48in_placeE - _ZN40_INTERNAL_926e0502_4_k_cu_b2042cb2_232614cuda3std3__45__cpo6cbeginE)
_ZN40_INTERNAL_926e0502_4_k_cu_b2042cb2_232614cuda3std3__45__cpo6cbeginE:
	.zero		1
	.type		_ZN40_INTERNAL_926e0502_4_k_cu_b2042cb2_232614cuda3std3__48in_placeE,@object
	.size		_ZN40_INTERNAL_926e0502_4_k_cu_b2042cb2_232614cuda3std3__48in_placeE,(_ZN40_INTERNAL_926e0502_4_k_cu_b2042cb2_232614cuda3std6ranges3__45__cpo9iter_moveE - _ZN40_INTERNAL_926e0502_4_k_cu_b2042cb2_232614cuda3std3__48in_placeE)
_ZN40_INTERNAL_926e0502_4_k_cu_b2042cb2_232614cuda3std3__48in_placeE:
	.zero		1
	.type		_ZN40_INTERNAL_926e0502_4_k_cu_b2042cb2_232614cuda3std6ranges3__45__cpo9iter_moveE,@object
	.size		_ZN40_INTERNAL_926e0502_4_k_cu_b2042cb2_232614cuda3std6ranges3__45__cpo9iter_moveE,(_ZN40_INTERNAL_926e0502_4_k_cu_b2042cb2_232614cuda3std3__45__cpo5beginE - _ZN40_INTERNAL_926e0502_4_k_cu_b2042cb2_232614cuda3std6ranges3__45__cpo9iter_moveE)
_ZN40_INTERNAL_926e0502_4_k_cu_b2042cb2_232614cuda3std6ranges3__45__cpo9iter_moveE:
	.zero		1
	.type		_ZN40_INTERNAL_926e0502_4_k_cu_b2042cb2_232614cuda3std3__45__cpo5beginE,@object
	.size		_ZN40_INTERNAL_926e0502_4_k_cu_b2042cb2_232614cuda3std3__45__cpo5beginE,(_ZN40_INTERNAL_926e0502_4_k_cu_b2042cb2_232614cuda3std3__442_GLOBAL__N__926e0502_4_k_cu_b2042cb2_232616ignoreE - _ZN40_INTERNAL_926e0502_4_k_cu_b2042cb2_232614cuda3std3__45__cpo5beginE)
_ZN40_INTERNAL_926e0502_4_k_cu_b2042cb2_232614cuda3std3__45__cpo5beginE:
	.zero		1
	.type		_ZN40_INTERNAL_926e0502_4_k_cu_b2042cb2_232614cuda3std3__442_GLOBAL__N__926e0502_4_k_cu_b2042cb2_232616ignoreE,@object
	.size		_ZN40_INTERNAL_926e0502_4_k_cu_b2042cb2_232614cuda3std3__442_GLOBAL__N__926e0502_4_k_cu_b2042cb2_232616ignoreE,(_ZN40_INTERNAL_926e0502_4_k_cu_b2042cb2_232614cute7productE - _ZN40_INTERNAL_926e0502_4_k_cu_b2042cb2_232614cuda3std3__442_GLOBAL__N__926e0502_4_k_cu_b2042cb2_232616ignoreE)
_ZN40_INTERNAL_926e0502_4_k_cu_b2042cb2_232614cuda3std3__442_GLOBAL__N__926e0502_4_k_cu_b2042cb2_232616ignoreE:
	.zero		1
	.type		_ZN40_INTERNAL_926e0502_4_k_cu_b2042cb2_232614cute7productE,@object
	.size		_ZN40_INTERNAL_926e0502_4_k_cu_b2042cb2_232614cute7productE,(_ZN40_INTERNAL_926e0502_4_k_cu_b2042cb2_232614cuda3std3__45__cpo3endE - _ZN40_INTERNAL_926e0502_4_k_cu_b2042cb2_232614cute7productE)
_ZN40_INTERNAL_926e0502_4_k_cu_b2042cb2_232614cute7productE:
	.zero		1
	.type		_ZN40_INTERNAL_926e0502_4_k_cu_b2042cb2_232614cuda3std3__45__cpo3endE,@object
	.size		_ZN40_INTERNAL_926e0502_4_k_cu_b2042cb2_232614cuda3std3__45__cpo3endE,(_ZN40_INTERNAL_926e0502_4_k_cu_b2042cb2_232614cuda3std3__419piecewise_constructE - _ZN40_INTERNAL_926e0502_4_k_cu_b2042cb2_232614cuda3std3__45__cpo3endE)
_ZN40_INTERNAL_926e0502_4_k_cu_b2042cb2_232614cuda3std3__45__cpo3endE:
	.zero		1
	.type		_ZN40_INTERNAL_926e0502_4_k_cu_b2042cb2_232614cuda3std3__419piecewise_constructE,@object
	.size		_ZN40_INTERNAL_926e0502_4_k_cu_b2042cb2_232614cuda3std3__419piecewise_constructE,(_ZN40_INTERNAL_926e0502_4_k_cu_b2042cb2_232614cuda3std3__45__cpo4cendE - _ZN40_INTERNAL_926e0502_4_k_cu_b2042cb2_232614cuda3std3__419piecewise_constructE)
_ZN40_INTERNAL_926e0502_4_k_cu_b2042cb2_232614cuda3std3__419piecewise_constructE:
	.zero		1
	.type		_ZN40_INTERNAL_926e0502_4_k_cu_b2042cb2_232614cuda3std3__45__cpo4cendE,@object
	.size		_ZN40_INTERNAL_926e0502_4_k_cu_b2042cb2_232614cuda3std3__45__cpo4cendE,(_ZN40_INTERNAL_926e0502_4_k_cu_b2042cb2_232614cuda3std6ranges3__45__cpo4swapE - _ZN40_INTERNAL_926e0502_4_k_cu_b2042cb2_232614cuda3std3__45__cpo4cendE)
_ZN40_INTERNAL_926e0502_4_k_cu_b2042cb2_232614cuda3std3__45__cpo4cendE:
	.zero		1
	.type		_ZN40_INTERNAL_926e0502_4_k_cu_b2042cb2_232614cuda3std6ranges3__45__cpo4swapE,@object
	.size		_ZN40_INTERNAL_926e0502_4_k_cu_b2042cb2_232614cuda3std6ranges3__45__cpo4swapE,(.L_7 - _ZN40_INTERNAL_926e0502_4_k_cu_b2042cb2_232614cuda3std6ranges3__45__cpo4swapE)
_ZN40_INTERNAL_926e0502_4_k_cu_b2042cb2_232614cuda3std6ranges3__45__cpo4swapE:
	.zero		1
.L_7:


//--------------------- .nv.constant0._ZN7cutlass13device_kernelINS_4gemm6kernel13GemmUniversalIN4cute5tupleIJiiiiEEENS1_10collective13CollectiveMmaINS1_37MainloopSm90TmaGmmaWarpSpecializedFP8ILi6ENS5_IJNS4_1CILi1EEESB_SB_EEENS1_35KernelTmaWarpSpecializedCooperativeEEENS5_IJNSA_ILi256EEENSA_ILi128EEENSA_ILi32EEEEEENS_12float_e4m3_tENS5_IJlSB_lEEESJ_SK_NS4_8TiledMMAINS4_8MMA_AtomIJNS4_4SM904GMMA31MMA_64x128x32_F32E4M3E4M3_SS_TNILNSO_7ScaleInE1ELSQ_1EEEEEENS4_6LayoutINS5_IJNSA_ILi2EEESB_SB_EEENS5_IJSB_NSA_ILi0EEESW_EEEEENS5_IJNS4_10UnderscoreESZ_SZ_EEEEENS4_13SM90_TMA_LOADENS4_14ComposedLayoutINS4_7SwizzleILi1ELi4ELi3EEENS4_18smem_ptr_flag_bitsILi8EEENST_INS5_IJNSA_ILi8EEESH_EEENS5_IJSH_SB_EEEEEEEvNS4_8identityES12_S1C_vS1D_EENS_8epilogue10collective6detail29Sm90TmaWarpSpecializedAdapterINS1G_15DefaultEpilogueISJ_SK_SK_NS1F_6thread17LinearCombinationISJ_Li1EffLNS1K_9ScaleType4KindE0ELNS_15FloatRoundStyleE2ESJ_EENS1_15EpilogueDefaultEEEEEvvEEEEvNT_6ParamsE --------------------------
	.section	.nv.constant0._ZN7cutlass13device_kernelINS_4gemm6kernel13GemmUniversalIN4cute5tupleIJiiiiEEENS1_10collective13CollectiveMmaINS1_37MainloopSm90TmaGmmaWarpSpecializedFP8ILi6ENS5_IJNS4_1CILi1EEESB_SB_EEENS1_35KernelTmaWarpSpecializedCooperativeEEENS5_IJNSA_ILi256EEENSA_ILi128EEENSA_ILi32EEEEEENS_12float_e4m3_tENS5_IJlSB_lEEESJ_SK_NS4_8TiledMMAINS4_8MMA_AtomIJNS4_4SM904GMMA31MMA_64x128x32_F32E4M3E4M3_SS_TNILNSO_7ScaleInE1ELSQ_1EEEEEENS4_6LayoutINS5_IJNSA_ILi2EEESB_SB_EEENS5_IJSB_NSA_ILi0EEESW_EEEEENS5_IJNS4_10UnderscoreESZ_SZ_EEEEENS4_13SM90_TMA_LOADENS4_14ComposedLayoutINS4_7SwizzleILi1ELi4ELi3EEENS4_18smem_ptr_flag_bitsILi8EEENST_INS5_IJNSA_ILi8EEESH_EEENS5_IJSH_SB_EEEEEEEvNS4_8identityES12_S1C_vS1D_EENS_8epilogue10collective6detail29Sm90TmaWarpSpecializedAdapterINS1G_15DefaultEpilogueISJ_SK_SK_NS1F_6thread17LinearCombinationISJ_Li1EffLNS1K_9ScaleType4KindE0ELNS_15FloatRoundStyleE2ESJ_EENS1_15EpilogueDefaultEEEEEvvEEEEvNT_6ParamsE,"a",@progbits
	.sectionflags	@""
	.align	4
.nv.constant0._ZN7cutlass13device_kernelINS_4gemm6kernel13GemmUniversalIN4cute5tupleIJiiiiEEENS1_10collective13CollectiveMmaINS1_37MainloopSm90TmaGmmaWarpSpecializedFP8ILi6ENS5_IJNS4_1CILi1EEESB_SB_EEENS1_35KernelTmaWarpSpecializedCooperativeEEENS5_IJNSA_ILi256EEENSA_ILi128EEENSA_ILi32EEEEEENS_12float_e4m3_tENS5_IJlSB_lEEESJ_SK_NS4_8TiledMMAINS4_8MMA_AtomIJNS4_4SM904GMMA31MMA_64x128x32_F32E4M3E4M3_SS_TNILNSO_7ScaleInE1ELSQ_1EEEEEENS4_6LayoutINS5_IJNSA_ILi2EEESB_SB_EEENS5_IJSB_NSA_ILi0EEESW_EEEEENS5_IJNS4_10UnderscoreESZ_SZ_EEEEENS4_13SM90_TMA_LOADENS4_14ComposedLayoutINS4_7SwizzleILi1ELi4ELi3EEENS4_18smem_ptr_flag_bitsILi8EEENST_INS5_IJNSA_ILi8EEESH_EEENS5_IJSH_SB_EEEEEEEvNS4_8identityES12_S1C_vS1D_EENS_8epilogue10collective6detail29Sm90TmaWarpSpecializedAdapterINS1G_15DefaultEpilogueISJ_SK_SK_NS1F_6thread17LinearCombinationISJ_Li1EffLNS1K_9ScaleType4KindE0ELNS_15FloatRoundStyleE2ESJ_EENS1_15EpilogueDefaultEEEEEvvEEEEvNT_6ParamsE:
	.zero		1664


//--------------------- SYMBOLS --------------------------

	.type		.nv.reservedSmem.offset0,@object
	.size		.nv.reservedSmem.offset0,0x4
